//
// Generated by NVIDIA NVVM Compiler
//
// Compiler Build ID: CL-36424714
// Cuda compilation tools, release 13.0, V13.0.88
// Based on NVVM 20.0.0
//

.version 9.0
.target sm_100
.address_size 64

	// .globl	_Z14complex_kernelPfS_ii
// _ZZ24optimized_complex_kernelPfS_iiE11shared_data has been demoted
.extern .shared .align 16 .b8 shared_data[];
.global .align 4 .b8 __cudart_i2opi_f[24] = {65, 144, 67, 60, 153, 149, 98, 219, 192, 221, 52, 245, 209, 87, 39, 252, 41, 21, 68, 78, 110, 131, 249, 162};

.visible .entry _Z14complex_kernelPfS_ii(
	.param .u64 .ptr .align 1 _Z14complex_kernelPfS_ii_param_0,
	.param .u64 .ptr .align 1 _Z14complex_kernelPfS_ii_param_1,
	.param .u32 _Z14complex_kernelPfS_ii_param_2,
	.param .u32 _Z14complex_kernelPfS_ii_param_3
)
{
	.reg .pred 	%p<4>;
	.reg .b16 	%rs<5>;
	.reg .b32 	%r<15>;
	.reg .b32 	%f<69>;
	.reg .b64 	%rd<11>;

	ld.param.u64 	%rd3, [_Z14complex_kernelPfS_ii_param_0];
	ld.param.u64 	%rd2, [_Z14complex_kernelPfS_ii_param_1];
	ld.param.u32 	%r6, [_Z14complex_kernelPfS_ii_param_2];
	ld.param.u32 	%r7, [_Z14complex_kernelPfS_ii_param_3];
	cvta.to.global.u64 	%rd1, %rd3;
	mov.u32 	%r1, %tid.x;
	mov.u32 	%r8, %ctaid.x;
	mov.u32 	%r2, %ntid.x;
	mad.lo.s32 	%r3, %r8, %r2, %r1;
	setp.ge.s32 	%p1, %r3, %r6;
	shl.b32 	%r9, %r1, 2;
	mov.u32 	%r10, shared_data;
	add.s32 	%r4, %r10, %r9;
	@%p1 bra 	$L__BB0_2;
	mul.wide.s32 	%rd4, %r3, 4;
	add.s64 	%rd5, %rd1, %rd4;
	ld.global.f32 	%f4, [%rd5];
	st.shared.f32 	[%r4], %f4;
	bra.uni 	$L__BB0_3;
$L__BB0_2:
	mov.b32 	%r11, 0;
	st.shared.u32 	[%r4], %r11;
$L__BB0_3:
	setp.ge.s32 	%p2, %r3, %r6;
	bar.sync 	0;
	@%p2 bra 	$L__BB0_7;
	ld.shared.f32 	%f68, [%r4];
	add.s32 	%r5, %r7, %r3;
	setp.ge.s32 	%p3, %r5, %r6;
	@%p3 bra 	$L__BB0_6;
	mul.wide.s32 	%rd6, %r5, 4;
	add.s64 	%rd7, %rd1, %rd6;
	ld.global.f32 	%f5, [%rd7];
	add.f32 	%f68, %f68, %f5;
$L__BB0_6:
	fma.rn.f32 	%f6, %f68, %f68, 0f3DCCCCCD;
	max.f32 	%f7, %f6, 0f322BCC77;
	sqrt.rn.f32 	%f8, %f7;
	fma.rn.f32 	%f9, %f8, %f8, 0f3DCCCCCD;
	max.f32 	%f10, %f9, 0f322BCC77;
	sqrt.rn.f32 	%f11, %f10;
	fma.rn.f32 	%f12, %f11, %f11, 0f3DCCCCCD;
	max.f32 	%f13, %f12, 0f322BCC77;
	sqrt.rn.f32 	%f14, %f13;
	fma.rn.f32 	%f15, %f14, %f14, 0f3DCCCCCD;
	max.f32 	%f16, %f15, 0f322BCC77;
	sqrt.rn.f32 	%f17, %f16;
	fma.rn.f32 	%f18, %f17, %f17, 0f3DCCCCCD;
	max.f32 	%f19, %f18, 0f322BCC77;
	sqrt.rn.f32 	%f20, %f19;
	fma.rn.f32 	%f21, %f20, %f20, 0f3DCCCCCD;
	max.f32 	%f22, %f21, 0f322BCC77;
	sqrt.rn.f32 	%f23, %f22;
	fma.rn.f32 	%f24, %f23, %f23, 0f3DCCCCCD;
	max.f32 	%f25, %f24, 0f322BCC77;
	sqrt.rn.f32 	%f26, %f25;
	fma.rn.f32 	%f27, %f26, %f26, 0f3DCCCCCD;
	max.f32 	%f28, %f27, 0f322BCC77;
	sqrt.rn.f32 	%f29, %f28;
	fma.rn.f32 	%f30, %f29, %f29, 0f3DCCCCCD;
	max.f32 	%f31, %f30, 0f322BCC77;
	sqrt.rn.f32 	%f32, %f31;
	fma.rn.f32 	%f33, %f32, %f32, 0f3DCCCCCD;
	max.f32 	%f34, %f33, 0f322BCC77;
	sqrt.rn.f32 	%f35, %f34;
	fma.rn.f32 	%f36, %f35, %f35, 0f3DCCCCCD;
	max.f32 	%f37, %f36, 0f322BCC77;
	sqrt.rn.f32 	%f38, %f37;
	fma.rn.f32 	%f39, %f38, %f38, 0f3DCCCCCD;
	max.f32 	%f40, %f39, 0f322BCC77;
	sqrt.rn.f32 	%f41, %f40;
	fma.rn.f32 	%f42, %f41, %f41, 0f3DCCCCCD;
	max.f32 	%f43, %f42, 0f322BCC77;
	sqrt.rn.f32 	%f44, %f43;
	fma.rn.f32 	%f45, %f44, %f44, 0f3DCCCCCD;
	max.f32 	%f46, %f45, 0f322BCC77;
	sqrt.rn.f32 	%f47, %f46;
	fma.rn.f32 	%f48, %f47, %f47, 0f3DCCCCCD;
	max.f32 	%f49, %f48, 0f322BCC77;
	sqrt.rn.f32 	%f50, %f49;
	fma.rn.f32 	%f51, %f50, %f50, 0f3DCCCCCD;
	max.f32 	%f52, %f51, 0f322BCC77;
	sqrt.rn.f32 	%f53, %f52;
	fma.rn.f32 	%f54, %f53, %f53, 0f3DCCCCCD;
	max.f32 	%f55, %f54, 0f322BCC77;
	sqrt.rn.f32 	%f56, %f55;
	fma.rn.f32 	%f57, %f56, %f56, 0f3DCCCCCD;
	max.f32 	%f58, %f57, 0f322BCC77;
	sqrt.rn.f32 	%f59, %f58;
	fma.rn.f32 	%f60, %f59, %f59, 0f3DCCCCCD;
	max.f32 	%f61, %f60, 0f322BCC77;
	sqrt.rn.f32 	%f62, %f61;
	fma.rn.f32 	%f63, %f62, %f62, 0f3DCCCCCD;
	max.f32 	%f64, %f63, 0f322BCC77;
	sqrt.rn.f32 	%f65, %f64;
	cvt.u16.u32 	%rs1, %r1;
	add.s16 	%rs2, %rs1, 1;
	cvt.u16.u32 	%rs3, %r2;
	rem.u16 	%rs4, %rs2, %rs3;
	mul.wide.u16 	%r12, %rs4, 4;
	add.s32 	%r14, %r10, %r12;
	ld.shared.f32 	%f66, [%r14];
	mul.f32 	%f67, %f65, %f66;
	cvta.to.global.u64 	%rd8, %rd2;
	mul.wide.s32 	%rd9, %r3, 4;
	add.s64 	%rd10, %rd8, %rd9;
	st.global.f32 	[%rd10], %f67;
$L__BB0_7:
	ret;

}
	// .globl	_Z16divergent_kernelPfS_i
.visible .entry _Z16divergent_kernelPfS_i(
	.param .u64 .ptr .align 1 _Z16divergent_kernelPfS_i_param_0,
	.param .u64 .ptr .align 1 _Z16divergent_kernelPfS_i_param_1,
	.param .u32 _Z16divergent_kernelPfS_i_param_2
)
{
	.local .align 4 .b8 	__local_depot1[28];
	.reg .b64 	%SP;
	.reg .b64 	%SPL;
	.reg .pred 	%p<132>;
	.reg .b32 	%r<646>;
	.reg .b32 	%f<439>;
	.reg .b64 	%rd<298>;
	.reg .b64 	%fd<33>;

	mov.u64 	%SPL, __local_depot1;
	ld.param.u64 	%rd111, [_Z16divergent_kernelPfS_i_param_0];
	ld.param.u64 	%rd112, [_Z16divergent_kernelPfS_i_param_1];
	ld.param.u32 	%r228, [_Z16divergent_kernelPfS_i_param_2];
	add.u64 	%rd1, %SPL, 0;
	add.u64 	%rd2, %SPL, 0;
	mov.u32 	%r229, %ctaid.x;
	mov.u32 	%r230, %ntid.x;
	mov.u32 	%r231, %tid.x;
	mad.lo.s32 	%r1, %r229, %r230, %r231;
	setp.ge.s32 	%p1, %r1, %r228;
	@%p1 bra 	$L__BB1_136;
	cvta.to.global.u64 	%rd115, %rd111;
	mul.wide.s32 	%rd116, %r1, 4;
	add.s64 	%rd117, %rd115, %rd116;
	ld.global.f32 	%f438, [%rd117];
	setp.leu.f32 	%p2, %f438, 0f3F000000;
	@%p2 bra 	$L__BB1_12;
	mov.b32 	%r581, 0;
	mov.u64 	%rd241, __cudart_i2opi_f;
$L__BB1_3:
	mul.f32 	%f401, %f438, 0f3F22F983;
	cvt.rni.s32.f32 	%r585, %f401;
	cvt.rn.f32.s32 	%f402, %r585;
	fma.rn.f32 	%f403, %f402, 0fBFC90FDA, %f438;
	fma.rn.f32 	%f404, %f402, 0fB3A22168, %f403;
	fma.rn.f32 	%f422, %f402, 0fA7C234C5, %f404;
	abs.f32 	%f4, %f438;
	setp.ltu.f32 	%p123, %f4, 0f47CE4780;
	@%p123 bra 	$L__BB1_11;
	setp.neu.f32 	%p124, %f4, 0f7F800000;
	@%p124 bra 	$L__BB1_6;
	mov.f32 	%f407, 0f00000000;
	mul.rn.f32 	%f422, %f438, %f407;
	mov.b32 	%r585, 0;
	bra.uni 	$L__BB1_11;
$L__BB1_6:
	mov.b32 	%r4, %f438;
	shl.b32 	%r561, %r4, 8;
	or.b32  	%r5, %r561, -2147483648;
	mov.b64 	%rd254, 0;
	mov.b32 	%r582, 0;
	mov.u64 	%rd252, %rd241;
	mov.u64 	%rd253, %rd2;
$L__BB1_7:
	.pragma "nounroll";
	ld.global.nc.u32 	%r562, [%rd252];
	mad.wide.u32 	%rd243, %r562, %r5, %rd254;
	shr.u64 	%rd254, %rd243, 32;
	st.local.u32 	[%rd253], %rd243;
	add.s32 	%r582, %r582, 1;
	add.s64 	%rd253, %rd253, 4;
	add.s64 	%rd252, %rd252, 4;
	setp.ne.s32 	%p125, %r582, 6;
	@%p125 bra 	$L__BB1_7;
	shr.u32 	%r563, %r4, 23;
	st.local.u32 	[%rd2+24], %rd254;
	and.b32  	%r8, %r563, 31;
	and.b32  	%r564, %r563, 224;
	add.s32 	%r565, %r564, -128;
	shr.u32 	%r566, %r565, 5;
	mul.wide.u32 	%rd244, %r566, 4;
	sub.s64 	%rd9, %rd2, %rd244;
	ld.local.u32 	%r583, [%rd9+24];
	ld.local.u32 	%r584, [%rd9+20];
	setp.eq.s32 	%p126, %r8, 0;
	@%p126 bra 	$L__BB1_10;
	shf.l.wrap.b32 	%r583, %r584, %r583, %r8;
	ld.local.u32 	%r567, [%rd9+16];
	shf.l.wrap.b32 	%r584, %r567, %r584, %r8;
$L__BB1_10:
	shr.u32 	%r568, %r583, 30;
	shf.l.wrap.b32 	%r569, %r584, %r583, 2;
	shl.b32 	%r570, %r584, 2;
	shr.u32 	%r571, %r569, 31;
	add.s32 	%r572, %r571, %r568;
	neg.s32 	%r573, %r572;
	setp.lt.s32 	%p127, %r4, 0;
	selp.b32 	%r585, %r573, %r572, %p127;
	xor.b32  	%r574, %r569, %r4;
	shr.s32 	%r575, %r569, 31;
	xor.b32  	%r576, %r575, %r569;
	xor.b32  	%r577, %r575, %r570;
	cvt.u64.u32 	%rd245, %r576;
	shl.b64 	%rd246, %rd245, 32;
	cvt.u64.u32 	%rd247, %r577;
	or.b64  	%rd248, %rd246, %rd247;
	cvt.rn.f64.s64 	%fd31, %rd248;
	mul.f64 	%fd32, %fd31, 0d3BF921FB54442D19;
	cvt.rn.f32.f64 	%f405, %fd32;
	neg.f32 	%f406, %f405;
	setp.lt.s32 	%p128, %r574, 0;
	selp.f32 	%f422, %f406, %f405, %p128;
$L__BB1_11:
	mul.rn.f32 	%f408, %f422, %f422;
	and.b32  	%r579, %r585, 1;
	setp.eq.b32 	%p129, %r579, 1;
	selp.f32 	%f409, 0f3F800000, %f422, %p129;
	fma.rn.f32 	%f410, %f408, %f409, 0f00000000;
	fma.rn.f32 	%f411, %f408, 0f37CBAC00, 0fBAB607ED;
	selp.f32 	%f412, %f411, 0fB94D4153, %p129;
	selp.f32 	%f413, 0f3D2AAABB, 0f3C0885E4, %p129;
	fma.rn.f32 	%f414, %f412, %f408, %f413;
	selp.f32 	%f415, 0fBEFFFFFF, 0fBE2AAAA8, %p129;
	fma.rn.f32 	%f416, %f414, %f408, %f415;
	fma.rn.f32 	%f417, %f416, %f410, %f409;
	and.b32  	%r580, %r585, 2;
	setp.eq.s32 	%p130, %r580, 0;
	mov.f32 	%f418, 0f00000000;
	sub.f32 	%f419, %f418, %f417;
	selp.f32 	%f420, %f417, %f419, %p130;
	fma.rn.f32 	%f438, %f438, 0f3F8147AE, %f420;
	add.s32 	%r581, %r581, 1;
	setp.eq.s32 	%p131, %r581, 30;
	@%p131 bra 	$L__BB1_135;
	bra.uni 	$L__BB1_3;
$L__BB1_12:
	setp.leu.f32 	%p3, %f438, 0f3E800000;
	@%p3 bra 	$L__BB1_134;
	mul.f32 	%f101, %f438, 0f3F22F983;
	cvt.rni.s32.f32 	%r589, %f101;
	cvt.rn.f32.s32 	%f102, %r589;
	fma.rn.f32 	%f103, %f102, 0fBFC90FDA, %f438;
	fma.rn.f32 	%f104, %f102, 0fB3A22168, %f103;
	fma.rn.f32 	%f423, %f102, 0fA7C234C5, %f104;
	abs.f32 	%f10, %f438;
	setp.ltu.f32 	%p4, %f10, 0f47CE4780;
	@%p4 bra 	$L__BB1_21;
	setp.neu.f32 	%p5, %f10, 0f7F800000;
	@%p5 bra 	$L__BB1_16;
	mov.f32 	%f107, 0f00000000;
	mul.rn.f32 	%f423, %f438, %f107;
	mov.b32 	%r589, 0;
	bra.uni 	$L__BB1_21;
$L__BB1_16:
	mov.b32 	%r19, %f438;
	shl.b32 	%r233, %r19, 8;
	or.b32  	%r20, %r233, -2147483648;
	mov.b64 	%rd257, 0;
	mov.b32 	%r586, 0;
	mov.u64 	%rd255, __cudart_i2opi_f;
	mov.u64 	%rd256, %rd1;
$L__BB1_17:
	.pragma "nounroll";
	ld.global.nc.u32 	%r234, [%rd255];
	mad.wide.u32 	%rd120, %r234, %r20, %rd257;
	shr.u64 	%rd257, %rd120, 32;
	st.local.u32 	[%rd256], %rd120;
	add.s32 	%r586, %r586, 1;
	add.s64 	%rd256, %rd256, 4;
	add.s64 	%rd255, %rd255, 4;
	setp.ne.s32 	%p6, %r586, 6;
	@%p6 bra 	$L__BB1_17;
	shr.u32 	%r235, %r19, 23;
	st.local.u32 	[%rd1+24], %rd257;
	and.b32  	%r23, %r235, 31;
	add.s32 	%r236, %r235, -128;
	shr.u32 	%r237, %r236, 5;
	mul.wide.u32 	%rd121, %r237, 4;
	sub.s64 	%rd16, %rd1, %rd121;
	ld.local.u32 	%r587, [%rd16+24];
	ld.local.u32 	%r588, [%rd16+20];
	setp.eq.s32 	%p7, %r23, 0;
	@%p7 bra 	$L__BB1_20;
	shf.l.wrap.b32 	%r587, %r588, %r587, %r23;
	ld.local.u32 	%r238, [%rd16+16];
	shf.l.wrap.b32 	%r588, %r238, %r588, %r23;
$L__BB1_20:
	shr.u32 	%r239, %r587, 30;
	shf.l.wrap.b32 	%r240, %r588, %r587, 2;
	shl.b32 	%r241, %r588, 2;
	shr.u32 	%r242, %r240, 31;
	add.s32 	%r589, %r242, %r239;
	xor.b32  	%r243, %r240, %r19;
	shr.s32 	%r244, %r240, 31;
	xor.b32  	%r245, %r244, %r240;
	xor.b32  	%r246, %r244, %r241;
	cvt.u64.u32 	%rd122, %r245;
	shl.b64 	%rd123, %rd122, 32;
	cvt.u64.u32 	%rd124, %r246;
	or.b64  	%rd125, %rd123, %rd124;
	cvt.rn.f64.s64 	%fd1, %rd125;
	mul.f64 	%fd2, %fd1, 0d3BF921FB54442D19;
	cvt.rn.f32.f64 	%f105, %fd2;
	neg.f32 	%f106, %f105;
	setp.lt.s32 	%p8, %r243, 0;
	selp.f32 	%f423, %f106, %f105, %p8;
$L__BB1_21:
	add.s32 	%r248, %r589, 1;
	mul.rn.f32 	%f108, %f423, %f423;
	and.b32  	%r249, %r589, 1;
	setp.eq.b32 	%p9, %r249, 1;
	selp.f32 	%f109, %f423, 0f3F800000, %p9;
	fma.rn.f32 	%f110, %f108, %f109, 0f00000000;
	fma.rn.f32 	%f111, %f108, 0f37CBAC00, 0fBAB607ED;
	selp.f32 	%f112, 0fB94D4153, %f111, %p9;
	selp.f32 	%f113, 0f3C0885E4, 0f3D2AAABB, %p9;
	fma.rn.f32 	%f114, %f112, %f108, %f113;
	selp.f32 	%f115, 0fBE2AAAA8, 0fBEFFFFFF, %p9;
	fma.rn.f32 	%f116, %f114, %f108, %f115;
	fma.rn.f32 	%f117, %f116, %f110, %f109;
	and.b32  	%r250, %r248, 2;
	setp.eq.s32 	%p10, %r250, 0;
	mov.f32 	%f118, 0f00000000;
	sub.f32 	%f119, %f118, %f117;
	selp.f32 	%f120, %f117, %f119, %p10;
	fma.rn.f32 	%f14, %f438, 0f3F828F5C, %f120;
	mul.f32 	%f121, %f14, 0f3F22F983;
	cvt.rni.s32.f32 	%r593, %f121;
	cvt.rn.f32.s32 	%f122, %r593;
	fma.rn.f32 	%f123, %f122, 0fBFC90FDA, %f14;
	fma.rn.f32 	%f124, %f122, 0fB3A22168, %f123;
	fma.rn.f32 	%f424, %f122, 0fA7C234C5, %f124;
	abs.f32 	%f16, %f14;
	setp.ltu.f32 	%p11, %f16, 0f47CE4780;
	@%p11 bra 	$L__BB1_29;
	setp.eq.f32 	%p12, %f16, 0f7F800000;
	@%p12 bra 	$L__BB1_28;
	mov.b32 	%r33, %f14;
	shl.b32 	%r252, %r33, 8;
	or.b32  	%r34, %r252, -2147483648;
	mov.b64 	%rd260, 0;
	mov.b32 	%r590, 0;
	mov.u64 	%rd258, __cudart_i2opi_f;
	mov.u64 	%rd259, %rd1;
$L__BB1_24:
	.pragma "nounroll";
	ld.global.nc.u32 	%r253, [%rd258];
	mad.wide.u32 	%rd128, %r253, %r34, %rd260;
	shr.u64 	%rd260, %rd128, 32;
	st.local.u32 	[%rd259], %rd128;
	add.s32 	%r590, %r590, 1;
	add.s64 	%rd259, %rd259, 4;
	add.s64 	%rd258, %rd258, 4;
	setp.ne.s32 	%p13, %r590, 6;
	@%p13 bra 	$L__BB1_24;
	shr.u32 	%r254, %r33, 23;
	st.local.u32 	[%rd1+24], %rd260;
	and.b32  	%r37, %r254, 31;
	and.b32  	%r255, %r254, 224;
	add.s32 	%r256, %r255, -128;
	shr.u32 	%r257, %r256, 5;
	mul.wide.u32 	%rd129, %r257, 4;
	sub.s64 	%rd23, %rd1, %rd129;
	ld.local.u32 	%r591, [%rd23+24];
	ld.local.u32 	%r592, [%rd23+20];
	setp.eq.s32 	%p14, %r37, 0;
	@%p14 bra 	$L__BB1_27;
	shf.l.wrap.b32 	%r591, %r592, %r591, %r37;
	ld.local.u32 	%r258, [%rd23+16];
	shf.l.wrap.b32 	%r592, %r258, %r592, %r37;
$L__BB1_27:
	shr.u32 	%r259, %r591, 30;
	shf.l.wrap.b32 	%r260, %r592, %r591, 2;
	shl.b32 	%r261, %r592, 2;
	shr.u32 	%r262, %r260, 31;
	add.s32 	%r263, %r262, %r259;
	neg.s32 	%r264, %r263;
	setp.lt.s32 	%p15, %r33, 0;
	selp.b32 	%r593, %r264, %r263, %p15;
	xor.b32  	%r265, %r260, %r33;
	shr.s32 	%r266, %r260, 31;
	xor.b32  	%r267, %r266, %r260;
	xor.b32  	%r268, %r266, %r261;
	cvt.u64.u32 	%rd130, %r267;
	shl.b64 	%rd131, %rd130, 32;
	cvt.u64.u32 	%rd132, %r268;
	or.b64  	%rd133, %rd131, %rd132;
	cvt.rn.f64.s64 	%fd3, %rd133;
	mul.f64 	%fd4, %fd3, 0d3BF921FB54442D19;
	cvt.rn.f32.f64 	%f125, %fd4;
	neg.f32 	%f126, %f125;
	setp.lt.s32 	%p16, %r265, 0;
	selp.f32 	%f424, %f126, %f125, %p16;
	bra.uni 	$L__BB1_29;
$L__BB1_28:
	mov.f32 	%f127, 0f00000000;
	mul.rn.f32 	%f424, %f14, %f127;
	mov.b32 	%r593, 0;
$L__BB1_29:
	add.s32 	%r270, %r593, 1;
	mul.rn.f32 	%f128, %f424, %f424;
	and.b32  	%r271, %r593, 1;
	setp.eq.b32 	%p17, %r271, 1;
	selp.f32 	%f129, %f424, 0f3F800000, %p17;
	fma.rn.f32 	%f130, %f128, %f129, 0f00000000;
	fma.rn.f32 	%f131, %f128, 0f37CBAC00, 0fBAB607ED;
	selp.f32 	%f132, 0fB94D4153, %f131, %p17;
	selp.f32 	%f133, 0f3C0885E4, 0f3D2AAABB, %p17;
	fma.rn.f32 	%f134, %f132, %f128, %f133;
	selp.f32 	%f135, 0fBE2AAAA8, 0fBEFFFFFF, %p17;
	fma.rn.f32 	%f136, %f134, %f128, %f135;
	fma.rn.f32 	%f137, %f136, %f130, %f129;
	and.b32  	%r272, %r270, 2;
	setp.eq.s32 	%p18, %r272, 0;
	mov.f32 	%f138, 0f00000000;
	sub.f32 	%f139, %f138, %f137;
	selp.f32 	%f140, %f137, %f139, %p18;
	fma.rn.f32 	%f20, %f14, 0f3F828F5C, %f140;
	mul.f32 	%f141, %f20, 0f3F22F983;
	cvt.rni.s32.f32 	%r597, %f141;
	cvt.rn.f32.s32 	%f142, %r597;
	fma.rn.f32 	%f143, %f142, 0fBFC90FDA, %f20;
	fma.rn.f32 	%f144, %f142, 0fB3A22168, %f143;
	fma.rn.f32 	%f425, %f142, 0fA7C234C5, %f144;
	abs.f32 	%f22, %f20;
	setp.ltu.f32 	%p19, %f22, 0f47CE4780;
	@%p19 bra 	$L__BB1_37;
	setp.eq.f32 	%p20, %f22, 0f7F800000;
	@%p20 bra 	$L__BB1_36;
	mov.b32 	%r47, %f20;
	shl.b32 	%r274, %r47, 8;
	or.b32  	%r48, %r274, -2147483648;
	mov.b64 	%rd263, 0;
	mov.b32 	%r594, 0;
	mov.u64 	%rd261, __cudart_i2opi_f;
	mov.u64 	%rd262, %rd1;
$L__BB1_32:
	.pragma "nounroll";
	ld.global.nc.u32 	%r275, [%rd261];
	mad.wide.u32 	%rd136, %r275, %r48, %rd263;
	shr.u64 	%rd263, %rd136, 32;
	st.local.u32 	[%rd262], %rd136;
	add.s32 	%r594, %r594, 1;
	add.s64 	%rd262, %rd262, 4;
	add.s64 	%rd261, %rd261, 4;
	setp.ne.s32 	%p21, %r594, 6;
	@%p21 bra 	$L__BB1_32;
	shr.u32 	%r276, %r47, 23;
	st.local.u32 	[%rd1+24], %rd263;
	and.b32  	%r51, %r276, 31;
	and.b32  	%r277, %r276, 224;
	add.s32 	%r278, %r277, -128;
	shr.u32 	%r279, %r278, 5;
	mul.wide.u32 	%rd137, %r279, 4;
	sub.s64 	%rd30, %rd1, %rd137;
	ld.local.u32 	%r595, [%rd30+24];
	ld.local.u32 	%r596, [%rd30+20];
	setp.eq.s32 	%p22, %r51, 0;
	@%p22 bra 	$L__BB1_35;
	shf.l.wrap.b32 	%r595, %r596, %r595, %r51;
	ld.local.u32 	%r280, [%rd30+16];
	shf.l.wrap.b32 	%r596, %r280, %r596, %r51;
$L__BB1_35:
	shr.u32 	%r281, %r595, 30;
	shf.l.wrap.b32 	%r282, %r596, %r595, 2;
	shl.b32 	%r283, %r596, 2;
	shr.u32 	%r284, %r282, 31;
	add.s32 	%r285, %r284, %r281;
	neg.s32 	%r286, %r285;
	setp.lt.s32 	%p23, %r47, 0;
	selp.b32 	%r597, %r286, %r285, %p23;
	xor.b32  	%r287, %r282, %r47;
	shr.s32 	%r288, %r282, 31;
	xor.b32  	%r289, %r288, %r282;
	xor.b32  	%r290, %r288, %r283;
	cvt.u64.u32 	%rd138, %r289;
	shl.b64 	%rd139, %rd138, 32;
	cvt.u64.u32 	%rd140, %r290;
	or.b64  	%rd141, %rd139, %rd140;
	cvt.rn.f64.s64 	%fd5, %rd141;
	mul.f64 	%fd6, %fd5, 0d3BF921FB54442D19;
	cvt.rn.f32.f64 	%f145, %fd6;
	neg.f32 	%f146, %f145;
	setp.lt.s32 	%p24, %r287, 0;
	selp.f32 	%f425, %f146, %f145, %p24;
	bra.uni 	$L__BB1_37;
$L__BB1_36:
	mov.f32 	%f147, 0f00000000;
	mul.rn.f32 	%f425, %f20, %f147;
	mov.b32 	%r597, 0;
$L__BB1_37:
	add.s32 	%r292, %r597, 1;
	mul.rn.f32 	%f148, %f425, %f425;
	and.b32  	%r293, %r597, 1;
	setp.eq.b32 	%p25, %r293, 1;
	selp.f32 	%f149, %f425, 0f3F800000, %p25;
	fma.rn.f32 	%f150, %f148, %f149, 0f00000000;
	fma.rn.f32 	%f151, %f148, 0f37CBAC00, 0fBAB607ED;
	selp.f32 	%f152, 0fB94D4153, %f151, %p25;
	selp.f32 	%f153, 0f3C0885E4, 0f3D2AAABB, %p25;
	fma.rn.f32 	%f154, %f152, %f148, %f153;
	selp.f32 	%f155, 0fBE2AAAA8, 0fBEFFFFFF, %p25;
	fma.rn.f32 	%f156, %f154, %f148, %f155;
	fma.rn.f32 	%f157, %f156, %f150, %f149;
	and.b32  	%r294, %r292, 2;
	setp.eq.s32 	%p26, %r294, 0;
	mov.f32 	%f158, 0f00000000;
	sub.f32 	%f159, %f158, %f157;
	selp.f32 	%f160, %f157, %f159, %p26;
	fma.rn.f32 	%f26, %f20, 0f3F828F5C, %f160;
	mul.f32 	%f161, %f26, 0f3F22F983;
	cvt.rni.s32.f32 	%r601, %f161;
	cvt.rn.f32.s32 	%f162, %r601;
	fma.rn.f32 	%f163, %f162, 0fBFC90FDA, %f26;
	fma.rn.f32 	%f164, %f162, 0fB3A22168, %f163;
	fma.rn.f32 	%f426, %f162, 0fA7C234C5, %f164;
	abs.f32 	%f28, %f26;
	setp.ltu.f32 	%p27, %f28, 0f47CE4780;
	@%p27 bra 	$L__BB1_45;
	setp.eq.f32 	%p28, %f28, 0f7F800000;
	@%p28 bra 	$L__BB1_44;
	mov.b32 	%r61, %f26;
	shl.b32 	%r296, %r61, 8;
	or.b32  	%r62, %r296, -2147483648;
	mov.b64 	%rd266, 0;
	mov.b32 	%r598, 0;
	mov.u64 	%rd264, __cudart_i2opi_f;
	mov.u64 	%rd265, %rd1;
$L__BB1_40:
	.pragma "nounroll";
	ld.global.nc.u32 	%r297, [%rd264];
	mad.wide.u32 	%rd144, %r297, %r62, %rd266;
	shr.u64 	%rd266, %rd144, 32;
	st.local.u32 	[%rd265], %rd144;
	add.s32 	%r598, %r598, 1;
	add.s64 	%rd265, %rd265, 4;
	add.s64 	%rd264, %rd264, 4;
	setp.ne.s32 	%p29, %r598, 6;
	@%p29 bra 	$L__BB1_40;
	shr.u32 	%r298, %r61, 23;
	st.local.u32 	[%rd1+24], %rd266;
	and.b32  	%r65, %r298, 31;
	and.b32  	%r299, %r298, 224;
	add.s32 	%r300, %r299, -128;
	shr.u32 	%r301, %r300, 5;
	mul.wide.u32 	%rd145, %r301, 4;
	sub.s64 	%rd37, %rd1, %rd145;
	ld.local.u32 	%r599, [%rd37+24];
	ld.local.u32 	%r600, [%rd37+20];
	setp.eq.s32 	%p30, %r65, 0;
	@%p30 bra 	$L__BB1_43;
	shf.l.wrap.b32 	%r599, %r600, %r599, %r65;
	ld.local.u32 	%r302, [%rd37+16];
	shf.l.wrap.b32 	%r600, %r302, %r600, %r65;
$L__BB1_43:
	shr.u32 	%r303, %r599, 30;
	shf.l.wrap.b32 	%r304, %r600, %r599, 2;
	shl.b32 	%r305, %r600, 2;
	shr.u32 	%r306, %r304, 31;
	add.s32 	%r307, %r306, %r303;
	neg.s32 	%r308, %r307;
	setp.lt.s32 	%p31, %r61, 0;
	selp.b32 	%r601, %r308, %r307, %p31;
	xor.b32  	%r309, %r304, %r61;
	shr.s32 	%r310, %r304, 31;
	xor.b32  	%r311, %r310, %r304;
	xor.b32  	%r312, %r310, %r305;
	cvt.u64.u32 	%rd146, %r311;
	shl.b64 	%rd147, %rd146, 32;
	cvt.u64.u32 	%rd148, %r312;
	or.b64  	%rd149, %rd147, %rd148;
	cvt.rn.f64.s64 	%fd7, %rd149;
	mul.f64 	%fd8, %fd7, 0d3BF921FB54442D19;
	cvt.rn.f32.f64 	%f165, %fd8;
	neg.f32 	%f166, %f165;
	setp.lt.s32 	%p32, %r309, 0;
	selp.f32 	%f426, %f166, %f165, %p32;
	bra.uni 	$L__BB1_45;
$L__BB1_44:
	mov.f32 	%f167, 0f00000000;
	mul.rn.f32 	%f426, %f26, %f167;
	mov.b32 	%r601, 0;
$L__BB1_45:
	add.s32 	%r314, %r601, 1;
	mul.rn.f32 	%f168, %f426, %f426;
	and.b32  	%r315, %r601, 1;
	setp.eq.b32 	%p33, %r315, 1;
	selp.f32 	%f169, %f426, 0f3F800000, %p33;
	fma.rn.f32 	%f170, %f168, %f169, 0f00000000;
	fma.rn.f32 	%f171, %f168, 0f37CBAC00, 0fBAB607ED;
	selp.f32 	%f172, 0fB94D4153, %f171, %p33;
	selp.f32 	%f173, 0f3C0885E4, 0f3D2AAABB, %p33;
	fma.rn.f32 	%f174, %f172, %f168, %f173;
	selp.f32 	%f175, 0fBE2AAAA8, 0fBEFFFFFF, %p33;
	fma.rn.f32 	%f176, %f174, %f168, %f175;
	fma.rn.f32 	%f177, %f176, %f170, %f169;
	and.b32  	%r316, %r314, 2;
	setp.eq.s32 	%p34, %r316, 0;
	mov.f32 	%f178, 0f00000000;
	sub.f32 	%f179, %f178, %f177;
	selp.f32 	%f180, %f177, %f179, %p34;
	fma.rn.f32 	%f32, %f26, 0f3F828F5C, %f180;
	mul.f32 	%f181, %f32, 0f3F22F983;
	cvt.rni.s32.f32 	%r605, %f181;
	cvt.rn.f32.s32 	%f182, %r605;
	fma.rn.f32 	%f183, %f182, 0fBFC90FDA, %f32;
	fma.rn.f32 	%f184, %f182, 0fB3A22168, %f183;
	fma.rn.f32 	%f427, %f182, 0fA7C234C5, %f184;
	abs.f32 	%f34, %f32;
	setp.ltu.f32 	%p35, %f34, 0f47CE4780;
	@%p35 bra 	$L__BB1_53;
	setp.eq.f32 	%p36, %f34, 0f7F800000;
	@%p36 bra 	$L__BB1_52;
	mov.b32 	%r75, %f32;
	shl.b32 	%r318, %r75, 8;
	or.b32  	%r76, %r318, -2147483648;
	mov.b64 	%rd269, 0;
	mov.b32 	%r602, 0;
	mov.u64 	%rd267, __cudart_i2opi_f;
	mov.u64 	%rd268, %rd1;
$L__BB1_48:
	.pragma "nounroll";
	ld.global.nc.u32 	%r319, [%rd267];
	mad.wide.u32 	%rd152, %r319, %r76, %rd269;
	shr.u64 	%rd269, %rd152, 32;
	st.local.u32 	[%rd268], %rd152;
	add.s32 	%r602, %r602, 1;
	add.s64 	%rd268, %rd268, 4;
	add.s64 	%rd267, %rd267, 4;
	setp.ne.s32 	%p37, %r602, 6;
	@%p37 bra 	$L__BB1_48;
	shr.u32 	%r320, %r75, 23;
	st.local.u32 	[%rd1+24], %rd269;
	and.b32  	%r79, %r320, 31;
	and.b32  	%r321, %r320, 224;
	add.s32 	%r322, %r321, -128;
	shr.u32 	%r323, %r322, 5;
	mul.wide.u32 	%rd153, %r323, 4;
	sub.s64 	%rd44, %rd1, %rd153;
	ld.local.u32 	%r603, [%rd44+24];
	ld.local.u32 	%r604, [%rd44+20];
	setp.eq.s32 	%p38, %r79, 0;
	@%p38 bra 	$L__BB1_51;
	shf.l.wrap.b32 	%r603, %r604, %r603, %r79;
	ld.local.u32 	%r324, [%rd44+16];
	shf.l.wrap.b32 	%r604, %r324, %r604, %r79;
$L__BB1_51:
	shr.u32 	%r325, %r603, 30;
	shf.l.wrap.b32 	%r326, %r604, %r603, 2;
	shl.b32 	%r327, %r604, 2;
	shr.u32 	%r328, %r326, 31;
	add.s32 	%r329, %r328, %r325;
	neg.s32 	%r330, %r329;
	setp.lt.s32 	%p39, %r75, 0;
	selp.b32 	%r605, %r330, %r329, %p39;
	xor.b32  	%r331, %r326, %r75;
	shr.s32 	%r332, %r326, 31;
	xor.b32  	%r333, %r332, %r326;
	xor.b32  	%r334, %r332, %r327;
	cvt.u64.u32 	%rd154, %r333;
	shl.b64 	%rd155, %rd154, 32;
	cvt.u64.u32 	%rd156, %r334;
	or.b64  	%rd157, %rd155, %rd156;
	cvt.rn.f64.s64 	%fd9, %rd157;
	mul.f64 	%fd10, %fd9, 0d3BF921FB54442D19;
	cvt.rn.f32.f64 	%f185, %fd10;
	neg.f32 	%f186, %f185;
	setp.lt.s32 	%p40, %r331, 0;
	selp.f32 	%f427, %f186, %f185, %p40;
	bra.uni 	$L__BB1_53;
$L__BB1_52:
	mov.f32 	%f187, 0f00000000;
	mul.rn.f32 	%f427, %f32, %f187;
	mov.b32 	%r605, 0;
$L__BB1_53:
	add.s32 	%r336, %r605, 1;
	mul.rn.f32 	%f188, %f427, %f427;
	and.b32  	%r337, %r605, 1;
	setp.eq.b32 	%p41, %r337, 1;
	selp.f32 	%f189, %f427, 0f3F800000, %p41;
	fma.rn.f32 	%f190, %f188, %f189, 0f00000000;
	fma.rn.f32 	%f191, %f188, 0f37CBAC00, 0fBAB607ED;
	selp.f32 	%f192, 0fB94D4153, %f191, %p41;
	selp.f32 	%f193, 0f3C0885E4, 0f3D2AAABB, %p41;
	fma.rn.f32 	%f194, %f192, %f188, %f193;
	selp.f32 	%f195, 0fBE2AAAA8, 0fBEFFFFFF, %p41;
	fma.rn.f32 	%f196, %f194, %f188, %f195;
	fma.rn.f32 	%f197, %f196, %f190, %f189;
	and.b32  	%r338, %r336, 2;
	setp.eq.s32 	%p42, %r338, 0;
	mov.f32 	%f198, 0f00000000;
	sub.f32 	%f199, %f198, %f197;
	selp.f32 	%f200, %f197, %f199, %p42;
	fma.rn.f32 	%f38, %f32, 0f3F828F5C, %f200;
	mul.f32 	%f201, %f38, 0f3F22F983;
	cvt.rni.s32.f32 	%r609, %f201;
	cvt.rn.f32.s32 	%f202, %r609;
	fma.rn.f32 	%f203, %f202, 0fBFC90FDA, %f38;
	fma.rn.f32 	%f204, %f202, 0fB3A22168, %f203;
	fma.rn.f32 	%f428, %f202, 0fA7C234C5, %f204;
	abs.f32 	%f40, %f38;
	setp.ltu.f32 	%p43, %f40, 0f47CE4780;
	@%p43 bra 	$L__BB1_61;
	setp.eq.f32 	%p44, %f40, 0f7F800000;
	@%p44 bra 	$L__BB1_60;
	mov.b32 	%r89, %f38;
	shl.b32 	%r340, %r89, 8;
	or.b32  	%r90, %r340, -2147483648;
	mov.b64 	%rd272, 0;
	mov.b32 	%r606, 0;
	mov.u64 	%rd270, __cudart_i2opi_f;
	mov.u64 	%rd271, %rd1;
$L__BB1_56:
	.pragma "nounroll";
	ld.global.nc.u32 	%r341, [%rd270];
	mad.wide.u32 	%rd160, %r341, %r90, %rd272;
	shr.u64 	%rd272, %rd160, 32;
	st.local.u32 	[%rd271], %rd160;
	add.s32 	%r606, %r606, 1;
	add.s64 	%rd271, %rd271, 4;
	add.s64 	%rd270, %rd270, 4;
	setp.ne.s32 	%p45, %r606, 6;
	@%p45 bra 	$L__BB1_56;
	shr.u32 	%r342, %r89, 23;
	st.local.u32 	[%rd1+24], %rd272;
	and.b32  	%r93, %r342, 31;
	and.b32  	%r343, %r342, 224;
	add.s32 	%r344, %r343, -128;
	shr.u32 	%r345, %r344, 5;
	mul.wide.u32 	%rd161, %r345, 4;
	sub.s64 	%rd51, %rd1, %rd161;
	ld.local.u32 	%r607, [%rd51+24];
	ld.local.u32 	%r608, [%rd51+20];
	setp.eq.s32 	%p46, %r93, 0;
	@%p46 bra 	$L__BB1_59;
	shf.l.wrap.b32 	%r607, %r608, %r607, %r93;
	ld.local.u32 	%r346, [%rd51+16];
	shf.l.wrap.b32 	%r608, %r346, %r608, %r93;
$L__BB1_59:
	shr.u32 	%r347, %r607, 30;
	shf.l.wrap.b32 	%r348, %r608, %r607, 2;
	shl.b32 	%r349, %r608, 2;
	shr.u32 	%r350, %r348, 31;
	add.s32 	%r351, %r350, %r347;
	neg.s32 	%r352, %r351;
	setp.lt.s32 	%p47, %r89, 0;
	selp.b32 	%r609, %r352, %r351, %p47;
	xor.b32  	%r353, %r348, %r89;
	shr.s32 	%r354, %r348, 31;
	xor.b32  	%r355, %r354, %r348;
	xor.b32  	%r356, %r354, %r349;
	cvt.u64.u32 	%rd162, %r355;
	shl.b64 	%rd163, %rd162, 32;
	cvt.u64.u32 	%rd164, %r356;
	or.b64  	%rd165, %rd163, %rd164;
	cvt.rn.f64.s64 	%fd11, %rd165;
	mul.f64 	%fd12, %fd11, 0d3BF921FB54442D19;
	cvt.rn.f32.f64 	%f205, %fd12;
	neg.f32 	%f206, %f205;
	setp.lt.s32 	%p48, %r353, 0;
	selp.f32 	%f428, %f206, %f205, %p48;
	bra.uni 	$L__BB1_61;
$L__BB1_60:
	mov.f32 	%f207, 0f00000000;
	mul.rn.f32 	%f428, %f38, %f207;
	mov.b32 	%r609, 0;
$L__BB1_61:
	add.s32 	%r358, %r609, 1;
	mul.rn.f32 	%f208, %f428, %f428;
	and.b32  	%r359, %r609, 1;
	setp.eq.b32 	%p49, %r359, 1;
	selp.f32 	%f209, %f428, 0f3F800000, %p49;
	fma.rn.f32 	%f210, %f208, %f209, 0f00000000;
	fma.rn.f32 	%f211, %f208, 0f37CBAC00, 0fBAB607ED;
	selp.f32 	%f212, 0fB94D4153, %f211, %p49;
	selp.f32 	%f213, 0f3C0885E4, 0f3D2AAABB, %p49;
	fma.rn.f32 	%f214, %f212, %f208, %f213;
	selp.f32 	%f215, 0fBE2AAAA8, 0fBEFFFFFF, %p49;
	fma.rn.f32 	%f216, %f214, %f208, %f215;
	fma.rn.f32 	%f217, %f216, %f210, %f209;
	and.b32  	%r360, %r358, 2;
	setp.eq.s32 	%p50, %r360, 0;
	mov.f32 	%f218, 0f00000000;
	sub.f32 	%f219, %f218, %f217;
	selp.f32 	%f220, %f217, %f219, %p50;
	fma.rn.f32 	%f44, %f38, 0f3F828F5C, %f220;
	mul.f32 	%f221, %f44, 0f3F22F983;
	cvt.rni.s32.f32 	%r613, %f221;
	cvt.rn.f32.s32 	%f222, %r613;
	fma.rn.f32 	%f223, %f222, 0fBFC90FDA, %f44;
	fma.rn.f32 	%f224, %f222, 0fB3A22168, %f223;
	fma.rn.f32 	%f429, %f222, 0fA7C234C5, %f224;
	abs.f32 	%f46, %f44;
	setp.ltu.f32 	%p51, %f46, 0f47CE4780;
	@%p51 bra 	$L__BB1_69;
	setp.eq.f32 	%p52, %f46, 0f7F800000;
	@%p52 bra 	$L__BB1_68;
	mov.b32 	%r103, %f44;
	shl.b32 	%r362, %r103, 8;
	or.b32  	%r104, %r362, -2147483648;
	mov.b64 	%rd275, 0;
	mov.b32 	%r610, 0;
	mov.u64 	%rd273, __cudart_i2opi_f;
	mov.u64 	%rd274, %rd1;
$L__BB1_64:
	.pragma "nounroll";
	ld.global.nc.u32 	%r363, [%rd273];
	mad.wide.u32 	%rd168, %r363, %r104, %rd275;
	shr.u64 	%rd275, %rd168, 32;
	st.local.u32 	[%rd274], %rd168;
	add.s32 	%r610, %r610, 1;
	add.s64 	%rd274, %rd274, 4;
	add.s64 	%rd273, %rd273, 4;
	setp.ne.s32 	%p53, %r610, 6;
	@%p53 bra 	$L__BB1_64;
	shr.u32 	%r364, %r103, 23;
	st.local.u32 	[%rd1+24], %rd275;
	and.b32  	%r107, %r364, 31;
	and.b32  	%r365, %r364, 224;
	add.s32 	%r366, %r365, -128;
	shr.u32 	%r367, %r366, 5;
	mul.wide.u32 	%rd169, %r367, 4;
	sub.s64 	%rd58, %rd1, %rd169;
	ld.local.u32 	%r611, [%rd58+24];
	ld.local.u32 	%r612, [%rd58+20];
	setp.eq.s32 	%p54, %r107, 0;
	@%p54 bra 	$L__BB1_67;
	shf.l.wrap.b32 	%r611, %r612, %r611, %r107;
	ld.local.u32 	%r368, [%rd58+16];
	shf.l.wrap.b32 	%r612, %r368, %r612, %r107;
$L__BB1_67:
	shr.u32 	%r369, %r611, 30;
	shf.l.wrap.b32 	%r370, %r612, %r611, 2;
	shl.b32 	%r371, %r612, 2;
	shr.u32 	%r372, %r370, 31;
	add.s32 	%r373, %r372, %r369;
	neg.s32 	%r374, %r373;
	setp.lt.s32 	%p55, %r103, 0;
	selp.b32 	%r613, %r374, %r373, %p55;
	xor.b32  	%r375, %r370, %r103;
	shr.s32 	%r376, %r370, 31;
	xor.b32  	%r377, %r376, %r370;
	xor.b32  	%r378, %r376, %r371;
	cvt.u64.u32 	%rd170, %r377;
	shl.b64 	%rd171, %rd170, 32;
	cvt.u64.u32 	%rd172, %r378;
	or.b64  	%rd173, %rd171, %rd172;
	cvt.rn.f64.s64 	%fd13, %rd173;
	mul.f64 	%fd14, %fd13, 0d3BF921FB54442D19;
	cvt.rn.f32.f64 	%f225, %fd14;
	neg.f32 	%f226, %f225;
	setp.lt.s32 	%p56, %r375, 0;
	selp.f32 	%f429, %f226, %f225, %p56;
	bra.uni 	$L__BB1_69;
$L__BB1_68:
	mov.f32 	%f227, 0f00000000;
	mul.rn.f32 	%f429, %f44, %f227;
	mov.b32 	%r613, 0;
$L__BB1_69:
	add.s32 	%r380, %r613, 1;
	mul.rn.f32 	%f228, %f429, %f429;
	and.b32  	%r381, %r613, 1;
	setp.eq.b32 	%p57, %r381, 1;
	selp.f32 	%f229, %f429, 0f3F800000, %p57;
	fma.rn.f32 	%f230, %f228, %f229, 0f00000000;
	fma.rn.f32 	%f231, %f228, 0f37CBAC00, 0fBAB607ED;
	selp.f32 	%f232, 0fB94D4153, %f231, %p57;
	selp.f32 	%f233, 0f3C0885E4, 0f3D2AAABB, %p57;
	fma.rn.f32 	%f234, %f232, %f228, %f233;
	selp.f32 	%f235, 0fBE2AAAA8, 0fBEFFFFFF, %p57;
	fma.rn.f32 	%f236, %f234, %f228, %f235;
	fma.rn.f32 	%f237, %f236, %f230, %f229;
	and.b32  	%r382, %r380, 2;
	setp.eq.s32 	%p58, %r382, 0;
	mov.f32 	%f238, 0f00000000;
	sub.f32 	%f239, %f238, %f237;
	selp.f32 	%f240, %f237, %f239, %p58;
	fma.rn.f32 	%f50, %f44, 0f3F828F5C, %f240;
	mul.f32 	%f241, %f50, 0f3F22F983;
	cvt.rni.s32.f32 	%r617, %f241;
	cvt.rn.f32.s32 	%f242, %r617;
	fma.rn.f32 	%f243, %f242, 0fBFC90FDA, %f50;
	fma.rn.f32 	%f244, %f242, 0fB3A22168, %f243;
	fma.rn.f32 	%f430, %f242, 0fA7C234C5, %f244;
	abs.f32 	%f52, %f50;
	setp.ltu.f32 	%p59, %f52, 0f47CE4780;
	@%p59 bra 	$L__BB1_77;
	setp.eq.f32 	%p60, %f52, 0f7F800000;
	@%p60 bra 	$L__BB1_76;
	mov.b32 	%r117, %f50;
	shl.b32 	%r384, %r117, 8;
	or.b32  	%r118, %r384, -2147483648;
	mov.b64 	%rd278, 0;
	mov.b32 	%r614, 0;
	mov.u64 	%rd276, __cudart_i2opi_f;
	mov.u64 	%rd277, %rd1;
$L__BB1_72:
	.pragma "nounroll";
	ld.global.nc.u32 	%r385, [%rd276];
	mad.wide.u32 	%rd176, %r385, %r118, %rd278;
	shr.u64 	%rd278, %rd176, 32;
	st.local.u32 	[%rd277], %rd176;
	add.s32 	%r614, %r614, 1;
	add.s64 	%rd277, %rd277, 4;
	add.s64 	%rd276, %rd276, 4;
	setp.ne.s32 	%p61, %r614, 6;
	@%p61 bra 	$L__BB1_72;
	shr.u32 	%r386, %r117, 23;
	st.local.u32 	[%rd1+24], %rd278;
	and.b32  	%r121, %r386, 31;
	and.b32  	%r387, %r386, 224;
	add.s32 	%r388, %r387, -128;
	shr.u32 	%r389, %r388, 5;
	mul.wide.u32 	%rd177, %r389, 4;
	sub.s64 	%rd65, %rd1, %rd177;
	ld.local.u32 	%r615, [%rd65+24];
	ld.local.u32 	%r616, [%rd65+20];
	setp.eq.s32 	%p62, %r121, 0;
	@%p62 bra 	$L__BB1_75;
	shf.l.wrap.b32 	%r615, %r616, %r615, %r121;
	ld.local.u32 	%r390, [%rd65+16];
	shf.l.wrap.b32 	%r616, %r390, %r616, %r121;
$L__BB1_75:
	shr.u32 	%r391, %r615, 30;
	shf.l.wrap.b32 	%r392, %r616, %r615, 2;
	shl.b32 	%r393, %r616, 2;
	shr.u32 	%r394, %r392, 31;
	add.s32 	%r395, %r394, %r391;
	neg.s32 	%r396, %r395;
	setp.lt.s32 	%p63, %r117, 0;
	selp.b32 	%r617, %r396, %r395, %p63;
	xor.b32  	%r397, %r392, %r117;
	shr.s32 	%r398, %r392, 31;
	xor.b32  	%r399, %r398, %r392;
	xor.b32  	%r400, %r398, %r393;
	cvt.u64.u32 	%rd178, %r399;
	shl.b64 	%rd179, %rd178, 32;
	cvt.u64.u32 	%rd180, %r400;
	or.b64  	%rd181, %rd179, %rd180;
	cvt.rn.f64.s64 	%fd15, %rd181;
	mul.f64 	%fd16, %fd15, 0d3BF921FB54442D19;
	cvt.rn.f32.f64 	%f245, %fd16;
	neg.f32 	%f246, %f245;
	setp.lt.s32 	%p64, %r397, 0;
	selp.f32 	%f430, %f246, %f245, %p64;
	bra.uni 	$L__BB1_77;
$L__BB1_76:
	mov.f32 	%f247, 0f00000000;
	mul.rn.f32 	%f430, %f50, %f247;
	mov.b32 	%r617, 0;
$L__BB1_77:
	add.s32 	%r402, %r617, 1;
	mul.rn.f32 	%f248, %f430, %f430;
	and.b32  	%r403, %r617, 1;
	setp.eq.b32 	%p65, %r403, 1;
	selp.f32 	%f249, %f430, 0f3F800000, %p65;
	fma.rn.f32 	%f250, %f248, %f249, 0f00000000;
	fma.rn.f32 	%f251, %f248, 0f37CBAC00, 0fBAB607ED;
	selp.f32 	%f252, 0fB94D4153, %f251, %p65;
	selp.f32 	%f253, 0f3C0885E4, 0f3D2AAABB, %p65;
	fma.rn.f32 	%f254, %f252, %f248, %f253;
	selp.f32 	%f255, 0fBE2AAAA8, 0fBEFFFFFF, %p65;
	fma.rn.f32 	%f256, %f254, %f248, %f255;
	fma.rn.f32 	%f257, %f256, %f250, %f249;
	and.b32  	%r404, %r402, 2;
	setp.eq.s32 	%p66, %r404, 0;
	mov.f32 	%f258, 0f00000000;
	sub.f32 	%f259, %f258, %f257;
	selp.f32 	%f260, %f257, %f259, %p66;
	fma.rn.f32 	%f56, %f50, 0f3F828F5C, %f260;
	mul.f32 	%f261, %f56, 0f3F22F983;
	cvt.rni.s32.f32 	%r621, %f261;
	cvt.rn.f32.s32 	%f262, %r621;
	fma.rn.f32 	%f263, %f262, 0fBFC90FDA, %f56;
	fma.rn.f32 	%f264, %f262, 0fB3A22168, %f263;
	fma.rn.f32 	%f431, %f262, 0fA7C234C5, %f264;
	abs.f32 	%f58, %f56;
	setp.ltu.f32 	%p67, %f58, 0f47CE4780;
	@%p67 bra 	$L__BB1_85;
	setp.eq.f32 	%p68, %f58, 0f7F800000;
	@%p68 bra 	$L__BB1_84;
	mov.b32 	%r131, %f56;
	shl.b32 	%r406, %r131, 8;
	or.b32  	%r132, %r406, -2147483648;
	mov.b64 	%rd281, 0;
	mov.b32 	%r618, 0;
	mov.u64 	%rd279, __cudart_i2opi_f;
	mov.u64 	%rd280, %rd1;
$L__BB1_80:
	.pragma "nounroll";
	ld.global.nc.u32 	%r407, [%rd279];
	mad.wide.u32 	%rd184, %r407, %r132, %rd281;
	shr.u64 	%rd281, %rd184, 32;
	st.local.u32 	[%rd280], %rd184;
	add.s32 	%r618, %r618, 1;
	add.s64 	%rd280, %rd280, 4;
	add.s64 	%rd279, %rd279, 4;
	setp.ne.s32 	%p69, %r618, 6;
	@%p69 bra 	$L__BB1_80;
	shr.u32 	%r408, %r131, 23;
	st.local.u32 	[%rd1+24], %rd281;
	and.b32  	%r135, %r408, 31;
	and.b32  	%r409, %r408, 224;
	add.s32 	%r410, %r409, -128;
	shr.u32 	%r411, %r410, 5;
	mul.wide.u32 	%rd185, %r411, 4;
	sub.s64 	%rd72, %rd1, %rd185;
	ld.local.u32 	%r619, [%rd72+24];
	ld.local.u32 	%r620, [%rd72+20];
	setp.eq.s32 	%p70, %r135, 0;
	@%p70 bra 	$L__BB1_83;
	shf.l.wrap.b32 	%r619, %r620, %r619, %r135;
	ld.local.u32 	%r412, [%rd72+16];
	shf.l.wrap.b32 	%r620, %r412, %r620, %r135;
$L__BB1_83:
	shr.u32 	%r413, %r619, 30;
	shf.l.wrap.b32 	%r414, %r620, %r619, 2;
	shl.b32 	%r415, %r620, 2;
	shr.u32 	%r416, %r414, 31;
	add.s32 	%r417, %r416, %r413;
	neg.s32 	%r418, %r417;
	setp.lt.s32 	%p71, %r131, 0;
	selp.b32 	%r621, %r418, %r417, %p71;
	xor.b32  	%r419, %r414, %r131;
	shr.s32 	%r420, %r414, 31;
	xor.b32  	%r421, %r420, %r414;
	xor.b32  	%r422, %r420, %r415;
	cvt.u64.u32 	%rd186, %r421;
	shl.b64 	%rd187, %rd186, 32;
	cvt.u64.u32 	%rd188, %r422;
	or.b64  	%rd189, %rd187, %rd188;
	cvt.rn.f64.s64 	%fd17, %rd189;
	mul.f64 	%fd18, %fd17, 0d3BF921FB54442D19;
	cvt.rn.f32.f64 	%f265, %fd18;
	neg.f32 	%f266, %f265;
	setp.lt.s32 	%p72, %r419, 0;
	selp.f32 	%f431, %f266, %f265, %p72;
	bra.uni 	$L__BB1_85;
$L__BB1_84:
	mov.f32 	%f267, 0f00000000;
	mul.rn.f32 	%f431, %f56, %f267;
	mov.b32 	%r621, 0;
$L__BB1_85:
	add.s32 	%r424, %r621, 1;
	mul.rn.f32 	%f268, %f431, %f431;
	and.b32  	%r425, %r621, 1;
	setp.eq.b32 	%p73, %r425, 1;
	selp.f32 	%f269, %f431, 0f3F800000, %p73;
	fma.rn.f32 	%f270, %f268, %f269, 0f00000000;
	fma.rn.f32 	%f271, %f268, 0f37CBAC00, 0fBAB607ED;
	selp.f32 	%f272, 0fB94D4153, %f271, %p73;
	selp.f32 	%f273, 0f3C0885E4, 0f3D2AAABB, %p73;
	fma.rn.f32 	%f274, %f272, %f268, %f273;
	selp.f32 	%f275, 0fBE2AAAA8, 0fBEFFFFFF, %p73;
	fma.rn.f32 	%f276, %f274, %f268, %f275;
	fma.rn.f32 	%f277, %f276, %f270, %f269;
	and.b32  	%r426, %r424, 2;
	setp.eq.s32 	%p74, %r426, 0;
	mov.f32 	%f278, 0f00000000;
	sub.f32 	%f279, %f278, %f277;
	selp.f32 	%f280, %f277, %f279, %p74;
	fma.rn.f32 	%f62, %f56, 0f3F828F5C, %f280;
	mul.f32 	%f281, %f62, 0f3F22F983;
	cvt.rni.s32.f32 	%r625, %f281;
	cvt.rn.f32.s32 	%f282, %r625;
	fma.rn.f32 	%f283, %f282, 0fBFC90FDA, %f62;
	fma.rn.f32 	%f284, %f282, 0fB3A22168, %f283;
	fma.rn.f32 	%f432, %f282, 0fA7C234C5, %f284;
	abs.f32 	%f64, %f62;
	setp.ltu.f32 	%p75, %f64, 0f47CE4780;
	@%p75 bra 	$L__BB1_93;
	setp.eq.f32 	%p76, %f64, 0f7F800000;
	@%p76 bra 	$L__BB1_92;
	mov.b32 	%r145, %f62;
	shl.b32 	%r428, %r145, 8;
	or.b32  	%r146, %r428, -2147483648;
	mov.b64 	%rd284, 0;
	mov.b32 	%r622, 0;
	mov.u64 	%rd282, __cudart_i2opi_f;
	mov.u64 	%rd283, %rd1;
$L__BB1_88:
	.pragma "nounroll";
	ld.global.nc.u32 	%r429, [%rd282];
	mad.wide.u32 	%rd192, %r429, %r146, %rd284;
	shr.u64 	%rd284, %rd192, 32;
	st.local.u32 	[%rd283], %rd192;
	add.s32 	%r622, %r622, 1;
	add.s64 	%rd283, %rd283, 4;
	add.s64 	%rd282, %rd282, 4;
	setp.ne.s32 	%p77, %r622, 6;
	@%p77 bra 	$L__BB1_88;
	shr.u32 	%r430, %r145, 23;
	st.local.u32 	[%rd1+24], %rd284;
	and.b32  	%r149, %r430, 31;
	and.b32  	%r431, %r430, 224;
	add.s32 	%r432, %r431, -128;
	shr.u32 	%r433, %r432, 5;
	mul.wide.u32 	%rd193, %r433, 4;
	sub.s64 	%rd79, %rd1, %rd193;
	ld.local.u32 	%r623, [%rd79+24];
	ld.local.u32 	%r624, [%rd79+20];
	setp.eq.s32 	%p78, %r149, 0;
	@%p78 bra 	$L__BB1_91;
	shf.l.wrap.b32 	%r623, %r624, %r623, %r149;
	ld.local.u32 	%r434, [%rd79+16];
	shf.l.wrap.b32 	%r624, %r434, %r624, %r149;
$L__BB1_91:
	shr.u32 	%r435, %r623, 30;
	shf.l.wrap.b32 	%r436, %r624, %r623, 2;
	shl.b32 	%r437, %r624, 2;
	shr.u32 	%r438, %r436, 31;
	add.s32 	%r439, %r438, %r435;
	neg.s32 	%r440, %r439;
	setp.lt.s32 	%p79, %r145, 0;
	selp.b32 	%r625, %r440, %r439, %p79;
	xor.b32  	%r441, %r436, %r145;
	shr.s32 	%r442, %r436, 31;
	xor.b32  	%r443, %r442, %r436;
	xor.b32  	%r444, %r442, %r437;
	cvt.u64.u32 	%rd194, %r443;
	shl.b64 	%rd195, %rd194, 32;
	cvt.u64.u32 	%rd196, %r444;
	or.b64  	%rd197, %rd195, %rd196;
	cvt.rn.f64.s64 	%fd19, %rd197;
	mul.f64 	%fd20, %fd19, 0d3BF921FB54442D19;
	cvt.rn.f32.f64 	%f285, %fd20;
	neg.f32 	%f286, %f285;
	setp.lt.s32 	%p80, %r441, 0;
	selp.f32 	%f432, %f286, %f285, %p80;
	bra.uni 	$L__BB1_93;
$L__BB1_92:
	mov.f32 	%f287, 0f00000000;
	mul.rn.f32 	%f432, %f62, %f287;
	mov.b32 	%r625, 0;
$L__BB1_93:
	add.s32 	%r446, %r625, 1;
	mul.rn.f32 	%f288, %f432, %f432;
	and.b32  	%r447, %r625, 1;
	setp.eq.b32 	%p81, %r447, 1;
	selp.f32 	%f289, %f432, 0f3F800000, %p81;
	fma.rn.f32 	%f290, %f288, %f289, 0f00000000;
	fma.rn.f32 	%f291, %f288, 0f37CBAC00, 0fBAB607ED;
	selp.f32 	%f292, 0fB94D4153, %f291, %p81;
	selp.f32 	%f293, 0f3C0885E4, 0f3D2AAABB, %p81;
	fma.rn.f32 	%f294, %f292, %f288, %f293;
	selp.f32 	%f295, 0fBE2AAAA8, 0fBEFFFFFF, %p81;
	fma.rn.f32 	%f296, %f294, %f288, %f295;
	fma.rn.f32 	%f297, %f296, %f290, %f289;
	and.b32  	%r448, %r446, 2;
	setp.eq.s32 	%p82, %r448, 0;
	mov.f32 	%f298, 0f00000000;
	sub.f32 	%f299, %f298, %f297;
	selp.f32 	%f300, %f297, %f299, %p82;
	fma.rn.f32 	%f68, %f62, 0f3F828F5C, %f300;
	mul.f32 	%f301, %f68, 0f3F22F983;
	cvt.rni.s32.f32 	%r629, %f301;
	cvt.rn.f32.s32 	%f302, %r629;
	fma.rn.f32 	%f303, %f302, 0fBFC90FDA, %f68;
	fma.rn.f32 	%f304, %f302, 0fB3A22168, %f303;
	fma.rn.f32 	%f433, %f302, 0fA7C234C5, %f304;
	abs.f32 	%f70, %f68;
	setp.ltu.f32 	%p83, %f70, 0f47CE4780;
	@%p83 bra 	$L__BB1_101;
	setp.eq.f32 	%p84, %f70, 0f7F800000;
	@%p84 bra 	$L__BB1_100;
	mov.b32 	%r159, %f68;
	shl.b32 	%r450, %r159, 8;
	or.b32  	%r160, %r450, -2147483648;
	mov.b64 	%rd287, 0;
	mov.b32 	%r626, 0;
	mov.u64 	%rd285, __cudart_i2opi_f;
	mov.u64 	%rd286, %rd1;
$L__BB1_96:
	.pragma "nounroll";
	ld.global.nc.u32 	%r451, [%rd285];
	mad.wide.u32 	%rd200, %r451, %r160, %rd287;
	shr.u64 	%rd287, %rd200, 32;
	st.local.u32 	[%rd286], %rd200;
	add.s32 	%r626, %r626, 1;
	add.s64 	%rd286, %rd286, 4;
	add.s64 	%rd285, %rd285, 4;
	setp.ne.s32 	%p85, %r626, 6;
	@%p85 bra 	$L__BB1_96;
	shr.u32 	%r452, %r159, 23;
	st.local.u32 	[%rd1+24], %rd287;
	and.b32  	%r163, %r452, 31;
	and.b32  	%r453, %r452, 224;
	add.s32 	%r454, %r453, -128;
	shr.u32 	%r455, %r454, 5;
	mul.wide.u32 	%rd201, %r455, 4;
	sub.s64 	%rd86, %rd1, %rd201;
	ld.local.u32 	%r627, [%rd86+24];
	ld.local.u32 	%r628, [%rd86+20];
	setp.eq.s32 	%p86, %r163, 0;
	@%p86 bra 	$L__BB1_99;
	shf.l.wrap.b32 	%r627, %r628, %r627, %r163;
	ld.local.u32 	%r456, [%rd86+16];
	shf.l.wrap.b32 	%r628, %r456, %r628, %r163;
$L__BB1_99:
	shr.u32 	%r457, %r627, 30;
	shf.l.wrap.b32 	%r458, %r628, %r627, 2;
	shl.b32 	%r459, %r628, 2;
	shr.u32 	%r460, %r458, 31;
	add.s32 	%r461, %r460, %r457;
	neg.s32 	%r462, %r461;
	setp.lt.s32 	%p87, %r159, 0;
	selp.b32 	%r629, %r462, %r461, %p87;
	xor.b32  	%r463, %r458, %r159;
	shr.s32 	%r464, %r458, 31;
	xor.b32  	%r465, %r464, %r458;
	xor.b32  	%r466, %r464, %r459;
	cvt.u64.u32 	%rd202, %r465;
	shl.b64 	%rd203, %rd202, 32;
	cvt.u64.u32 	%rd204, %r466;
	or.b64  	%rd205, %rd203, %rd204;
	cvt.rn.f64.s64 	%fd21, %rd205;
	mul.f64 	%fd22, %fd21, 0d3BF921FB54442D19;
	cvt.rn.f32.f64 	%f305, %fd22;
	neg.f32 	%f306, %f305;
	setp.lt.s32 	%p88, %r463, 0;
	selp.f32 	%f433, %f306, %f305, %p88;
	bra.uni 	$L__BB1_101;
$L__BB1_100:
	mov.f32 	%f307, 0f00000000;
	mul.rn.f32 	%f433, %f68, %f307;
	mov.b32 	%r629, 0;
$L__BB1_101:
	add.s32 	%r468, %r629, 1;
	mul.rn.f32 	%f308, %f433, %f433;
	and.b32  	%r469, %r629, 1;
	setp.eq.b32 	%p89, %r469, 1;
	selp.f32 	%f309, %f433, 0f3F800000, %p89;
	fma.rn.f32 	%f310, %f308, %f309, 0f00000000;
	fma.rn.f32 	%f311, %f308, 0f37CBAC00, 0fBAB607ED;
	selp.f32 	%f312, 0fB94D4153, %f311, %p89;
	selp.f32 	%f313, 0f3C0885E4, 0f3D2AAABB, %p89;
	fma.rn.f32 	%f314, %f312, %f308, %f313;
	selp.f32 	%f315, 0fBE2AAAA8, 0fBEFFFFFF, %p89;
	fma.rn.f32 	%f316, %f314, %f308, %f315;
	fma.rn.f32 	%f317, %f316, %f310, %f309;
	and.b32  	%r470, %r468, 2;
	setp.eq.s32 	%p90, %r470, 0;
	mov.f32 	%f318, 0f00000000;
	sub.f32 	%f319, %f318, %f317;
	selp.f32 	%f320, %f317, %f319, %p90;
	fma.rn.f32 	%f74, %f68, 0f3F828F5C, %f320;
	mul.f32 	%f321, %f74, 0f3F22F983;
	cvt.rni.s32.f32 	%r633, %f321;
	cvt.rn.f32.s32 	%f322, %r633;
	fma.rn.f32 	%f323, %f322, 0fBFC90FDA, %f74;
	fma.rn.f32 	%f324, %f322, 0fB3A22168, %f323;
	fma.rn.f32 	%f434, %f322, 0fA7C234C5, %f324;
	abs.f32 	%f76, %f74;
	setp.ltu.f32 	%p91, %f76, 0f47CE4780;
	@%p91 bra 	$L__BB1_109;
	setp.eq.f32 	%p92, %f76, 0f7F800000;
	@%p92 bra 	$L__BB1_108;
	mov.b32 	%r173, %f74;
	shl.b32 	%r472, %r173, 8;
	or.b32  	%r174, %r472, -2147483648;
	mov.b64 	%rd290, 0;
	mov.b32 	%r630, 0;
	mov.u64 	%rd288, __cudart_i2opi_f;
	mov.u64 	%rd289, %rd1;
$L__BB1_104:
	.pragma "nounroll";
	ld.global.nc.u32 	%r473, [%rd288];
	mad.wide.u32 	%rd208, %r473, %r174, %rd290;
	shr.u64 	%rd290, %rd208, 32;
	st.local.u32 	[%rd289], %rd208;
	add.s32 	%r630, %r630, 1;
	add.s64 	%rd289, %rd289, 4;
	add.s64 	%rd288, %rd288, 4;
	setp.ne.s32 	%p93, %r630, 6;
	@%p93 bra 	$L__BB1_104;
	shr.u32 	%r474, %r173, 23;
	st.local.u32 	[%rd1+24], %rd290;
	and.b32  	%r177, %r474, 31;
	and.b32  	%r475, %r474, 224;
	add.s32 	%r476, %r475, -128;
	shr.u32 	%r477, %r476, 5;
	mul.wide.u32 	%rd209, %r477, 4;
	sub.s64 	%rd93, %rd1, %rd209;
	ld.local.u32 	%r631, [%rd93+24];
	ld.local.u32 	%r632, [%rd93+20];
	setp.eq.s32 	%p94, %r177, 0;
	@%p94 bra 	$L__BB1_107;
	shf.l.wrap.b32 	%r631, %r632, %r631, %r177;
	ld.local.u32 	%r478, [%rd93+16];
	shf.l.wrap.b32 	%r632, %r478, %r632, %r177;
$L__BB1_107:
	shr.u32 	%r479, %r631, 30;
	shf.l.wrap.b32 	%r480, %r632, %r631, 2;
	shl.b32 	%r481, %r632, 2;
	shr.u32 	%r482, %r480, 31;
	add.s32 	%r483, %r482, %r479;
	neg.s32 	%r484, %r483;
	setp.lt.s32 	%p95, %r173, 0;
	selp.b32 	%r633, %r484, %r483, %p95;
	xor.b32  	%r485, %r480, %r173;
	shr.s32 	%r486, %r480, 31;
	xor.b32  	%r487, %r486, %r480;
	xor.b32  	%r488, %r486, %r481;
	cvt.u64.u32 	%rd210, %r487;
	shl.b64 	%rd211, %rd210, 32;
	cvt.u64.u32 	%rd212, %r488;
	or.b64  	%rd213, %rd211, %rd212;
	cvt.rn.f64.s64 	%fd23, %rd213;
	mul.f64 	%fd24, %fd23, 0d3BF921FB54442D19;
	cvt.rn.f32.f64 	%f325, %fd24;
	neg.f32 	%f326, %f325;
	setp.lt.s32 	%p96, %r485, 0;
	selp.f32 	%f434, %f326, %f325, %p96;
	bra.uni 	$L__BB1_109;
$L__BB1_108:
	mov.f32 	%f327, 0f00000000;
	mul.rn.f32 	%f434, %f74, %f327;
	mov.b32 	%r633, 0;
$L__BB1_109:
	add.s32 	%r490, %r633, 1;
	mul.rn.f32 	%f328, %f434, %f434;
	and.b32  	%r491, %r633, 1;
	setp.eq.b32 	%p97, %r491, 1;
	selp.f32 	%f329, %f434, 0f3F800000, %p97;
	fma.rn.f32 	%f330, %f328, %f329, 0f00000000;
	fma.rn.f32 	%f331, %f328, 0f37CBAC00, 0fBAB607ED;
	selp.f32 	%f332, 0fB94D4153, %f331, %p97;
	selp.f32 	%f333, 0f3C0885E4, 0f3D2AAABB, %p97;
	fma.rn.f32 	%f334, %f332, %f328, %f333;
	selp.f32 	%f335, 0fBE2AAAA8, 0fBEFFFFFF, %p97;
	fma.rn.f32 	%f336, %f334, %f328, %f335;
	fma.rn.f32 	%f337, %f336, %f330, %f329;
	and.b32  	%r492, %r490, 2;
	setp.eq.s32 	%p98, %r492, 0;
	mov.f32 	%f338, 0f00000000;
	sub.f32 	%f339, %f338, %f337;
	selp.f32 	%f340, %f337, %f339, %p98;
	fma.rn.f32 	%f80, %f74, 0f3F828F5C, %f340;
	mul.f32 	%f341, %f80, 0f3F22F983;
	cvt.rni.s32.f32 	%r637, %f341;
	cvt.rn.f32.s32 	%f342, %r637;
	fma.rn.f32 	%f343, %f342, 0fBFC90FDA, %f80;
	fma.rn.f32 	%f344, %f342, 0fB3A22168, %f343;
	fma.rn.f32 	%f435, %f342, 0fA7C234C5, %f344;
	abs.f32 	%f82, %f80;
	setp.ltu.f32 	%p99, %f82, 0f47CE4780;
	@%p99 bra 	$L__BB1_117;
	setp.eq.f32 	%p100, %f82, 0f7F800000;
	@%p100 bra 	$L__BB1_116;
	mov.b32 	%r187, %f80;
	shl.b32 	%r494, %r187, 8;
	or.b32  	%r188, %r494, -2147483648;
	mov.b64 	%rd293, 0;
	mov.b32 	%r634, 0;
	mov.u64 	%rd291, __cudart_i2opi_f;
	mov.u64 	%rd292, %rd1;
$L__BB1_112:
	.pragma "nounroll";
	ld.global.nc.u32 	%r495, [%rd291];
	mad.wide.u32 	%rd216, %r495, %r188, %rd293;
	shr.u64 	%rd293, %rd216, 32;
	st.local.u32 	[%rd292], %rd216;
	add.s32 	%r634, %r634, 1;
	add.s64 	%rd292, %rd292, 4;
	add.s64 	%rd291, %rd291, 4;
	setp.ne.s32 	%p101, %r634, 6;
	@%p101 bra 	$L__BB1_112;
	shr.u32 	%r496, %r187, 23;
	st.local.u32 	[%rd1+24], %rd293;
	and.b32  	%r191, %r496, 31;
	and.b32  	%r497, %r496, 224;
	add.s32 	%r498, %r497, -128;
	shr.u32 	%r499, %r498, 5;
	mul.wide.u32 	%rd217, %r499, 4;
	sub.s64 	%rd100, %rd1, %rd217;
	ld.local.u32 	%r635, [%rd100+24];
	ld.local.u32 	%r636, [%rd100+20];
	setp.eq.s32 	%p102, %r191, 0;
	@%p102 bra 	$L__BB1_115;
	shf.l.wrap.b32 	%r635, %r636, %r635, %r191;
	ld.local.u32 	%r500, [%rd100+16];
	shf.l.wrap.b32 	%r636, %r500, %r636, %r191;
$L__BB1_115:
	shr.u32 	%r501, %r635, 30;
	shf.l.wrap.b32 	%r502, %r636, %r635, 2;
	shl.b32 	%r503, %r636, 2;
	shr.u32 	%r504, %r502, 31;
	add.s32 	%r505, %r504, %r501;
	neg.s32 	%r506, %r505;
	setp.lt.s32 	%p103, %r187, 0;
	selp.b32 	%r637, %r506, %r505, %p103;
	xor.b32  	%r507, %r502, %r187;
	shr.s32 	%r508, %r502, 31;
	xor.b32  	%r509, %r508, %r502;
	xor.b32  	%r510, %r508, %r503;
	cvt.u64.u32 	%rd218, %r509;
	shl.b64 	%rd219, %rd218, 32;
	cvt.u64.u32 	%rd220, %r510;
	or.b64  	%rd221, %rd219, %rd220;
	cvt.rn.f64.s64 	%fd25, %rd221;
	mul.f64 	%fd26, %fd25, 0d3BF921FB54442D19;
	cvt.rn.f32.f64 	%f345, %fd26;
	neg.f32 	%f346, %f345;
	setp.lt.s32 	%p104, %r507, 0;
	selp.f32 	%f435, %f346, %f345, %p104;
	bra.uni 	$L__BB1_117;
$L__BB1_116:
	mov.f32 	%f347, 0f00000000;
	mul.rn.f32 	%f435, %f80, %f347;
	mov.b32 	%r637, 0;
$L__BB1_117:
	add.s32 	%r512, %r637, 1;
	mul.rn.f32 	%f348, %f435, %f435;
	and.b32  	%r513, %r637, 1;
	setp.eq.b32 	%p105, %r513, 1;
	selp.f32 	%f349, %f435, 0f3F800000, %p105;
	fma.rn.f32 	%f350, %f348, %f349, 0f00000000;
	fma.rn.f32 	%f351, %f348, 0f37CBAC00, 0fBAB607ED;
	selp.f32 	%f352, 0fB94D4153, %f351, %p105;
	selp.f32 	%f353, 0f3C0885E4, 0f3D2AAABB, %p105;
	fma.rn.f32 	%f354, %f352, %f348, %f353;
	selp.f32 	%f355, 0fBE2AAAA8, 0fBEFFFFFF, %p105;
	fma.rn.f32 	%f356, %f354, %f348, %f355;
	fma.rn.f32 	%f357, %f356, %f350, %f349;
	and.b32  	%r514, %r512, 2;
	setp.eq.s32 	%p106, %r514, 0;
	mov.f32 	%f358, 0f00000000;
	sub.f32 	%f359, %f358, %f357;
	selp.f32 	%f360, %f357, %f359, %p106;
	fma.rn.f32 	%f86, %f80, 0f3F828F5C, %f360;
	mul.f32 	%f361, %f86, 0f3F22F983;
	cvt.rni.s32.f32 	%r641, %f361;
	cvt.rn.f32.s32 	%f362, %r641;
	fma.rn.f32 	%f363, %f362, 0fBFC90FDA, %f86;
	fma.rn.f32 	%f364, %f362, 0fB3A22168, %f363;
	fma.rn.f32 	%f436, %f362, 0fA7C234C5, %f364;
	abs.f32 	%f88, %f86;
	setp.ltu.f32 	%p107, %f88, 0f47CE4780;
	@%p107 bra 	$L__BB1_125;
	setp.eq.f32 	%p108, %f88, 0f7F800000;
	@%p108 bra 	$L__BB1_124;
	mov.b32 	%r201, %f86;
	shl.b32 	%r516, %r201, 8;
	or.b32  	%r202, %r516, -2147483648;
	mov.b64 	%rd296, 0;
	mov.b32 	%r638, 0;
	mov.u64 	%rd294, __cudart_i2opi_f;
	mov.u64 	%rd295, %rd1;
$L__BB1_120:
	.pragma "nounroll";
	ld.global.nc.u32 	%r517, [%rd294];
	mad.wide.u32 	%rd224, %r517, %r202, %rd296;
	shr.u64 	%rd296, %rd224, 32;
	st.local.u32 	[%rd295], %rd224;
	add.s32 	%r638, %r638, 1;
	add.s64 	%rd295, %rd295, 4;
	add.s64 	%rd294, %rd294, 4;
	setp.ne.s32 	%p109, %r638, 6;
	@%p109 bra 	$L__BB1_120;
	shr.u32 	%r518, %r201, 23;
	st.local.u32 	[%rd1+24], %rd296;
	and.b32  	%r205, %r518, 31;
	and.b32  	%r519, %r518, 224;
	add.s32 	%r520, %r519, -128;
	shr.u32 	%r521, %r520, 5;
	mul.wide.u32 	%rd225, %r521, 4;
	sub.s64 	%rd107, %rd1, %rd225;
	ld.local.u32 	%r639, [%rd107+24];
	ld.local.u32 	%r640, [%rd107+20];
	setp.eq.s32 	%p110, %r205, 0;
	@%p110 bra 	$L__BB1_123;
	shf.l.wrap.b32 	%r639, %r640, %r639, %r205;
	ld.local.u32 	%r522, [%rd107+16];
	shf.l.wrap.b32 	%r640, %r522, %r640, %r205;
$L__BB1_123:
	shr.u32 	%r523, %r639, 30;
	shf.l.wrap.b32 	%r524, %r640, %r639, 2;
	shl.b32 	%r525, %r640, 2;
	shr.u32 	%r526, %r524, 31;
	add.s32 	%r527, %r526, %r523;
	neg.s32 	%r528, %r527;
	setp.lt.s32 	%p111, %r201, 0;
	selp.b32 	%r641, %r528, %r527, %p111;
	xor.b32  	%r529, %r524, %r201;
	shr.s32 	%r530, %r524, 31;
	xor.b32  	%r531, %r530, %r524;
	xor.b32  	%r532, %r530, %r525;
	cvt.u64.u32 	%rd226, %r531;
	shl.b64 	%rd227, %rd226, 32;
	cvt.u64.u32 	%rd228, %r532;
	or.b64  	%rd229, %rd227, %rd228;
	cvt.rn.f64.s64 	%fd27, %rd229;
	mul.f64 	%fd28, %fd27, 0d3BF921FB54442D19;
	cvt.rn.f32.f64 	%f365, %fd28;
	neg.f32 	%f366, %f365;
	setp.lt.s32 	%p112, %r529, 0;
	selp.f32 	%f436, %f366, %f365, %p112;
	bra.uni 	$L__BB1_125;
$L__BB1_124:
	mov.f32 	%f367, 0f00000000;
	mul.rn.f32 	%f436, %f86, %f367;
	mov.b32 	%r641, 0;
$L__BB1_125:
	add.s32 	%r534, %r641, 1;
	mul.rn.f32 	%f368, %f436, %f436;
	and.b32  	%r535, %r641, 1;
	setp.eq.b32 	%p113, %r535, 1;
	selp.f32 	%f369, %f436, 0f3F800000, %p113;
	fma.rn.f32 	%f370, %f368, %f369, 0f00000000;
	fma.rn.f32 	%f371, %f368, 0f37CBAC00, 0fBAB607ED;
	selp.f32 	%f372, 0fB94D4153, %f371, %p113;
	selp.f32 	%f373, 0f3C0885E4, 0f3D2AAABB, %p113;
	fma.rn.f32 	%f374, %f372, %f368, %f373;
	selp.f32 	%f375, 0fBE2AAAA8, 0fBEFFFFFF, %p113;
	fma.rn.f32 	%f376, %f374, %f368, %f375;
	fma.rn.f32 	%f377, %f376, %f370, %f369;
	and.b32  	%r536, %r534, 2;
	setp.eq.s32 	%p114, %r536, 0;
	mov.f32 	%f378, 0f00000000;
	sub.f32 	%f379, %f378, %f377;
	selp.f32 	%f380, %f377, %f379, %p114;
	fma.rn.f32 	%f92, %f86, 0f3F828F5C, %f380;
	mul.f32 	%f381, %f92, 0f3F22F983;
	cvt.rni.s32.f32 	%r645, %f381;
	cvt.rn.f32.s32 	%f382, %r645;
	fma.rn.f32 	%f383, %f382, 0fBFC90FDA, %f92;
	fma.rn.f32 	%f384, %f382, 0fB3A22168, %f383;
	fma.rn.f32 	%f437, %f382, 0fA7C234C5, %f384;
	abs.f32 	%f94, %f92;
	setp.ltu.f32 	%p115, %f94, 0f47CE4780;
	@%p115 bra 	$L__BB1_133;
	setp.eq.f32 	%p116, %f94, 0f7F800000;
	@%p116 bra 	$L__BB1_132;
	mov.b32 	%r215, %f92;
	shl.b32 	%r538, %r215, 8;
	or.b32  	%r216, %r538, -2147483648;
	mov.b64 	%rd297, 0;
	mov.b32 	%r642, 0;
	mov.u64 	%rd232, __cudart_i2opi_f;
$L__BB1_128:
	.pragma "nounroll";
	mul.wide.u32 	%rd231, %r642, 4;
	add.s64 	%rd233, %rd232, %rd231;
	ld.global.nc.u32 	%r539, [%rd233];
	mad.wide.u32 	%rd234, %r539, %r216, %rd297;
	shr.u64 	%rd297, %rd234, 32;
	add.s64 	%rd235, %rd1, %rd231;
	st.local.u32 	[%rd235], %rd234;
	add.s32 	%r642, %r642, 1;
	setp.ne.s32 	%p117, %r642, 6;
	@%p117 bra 	$L__BB1_128;
	shr.u32 	%r540, %r215, 23;
	st.local.u32 	[%rd1+24], %rd297;
	and.b32  	%r219, %r540, 31;
	and.b32  	%r541, %r540, 224;
	add.s32 	%r542, %r541, -128;
	shr.u32 	%r543, %r542, 5;
	mul.wide.u32 	%rd236, %r543, 4;
	sub.s64 	%rd110, %rd1, %rd236;
	ld.local.u32 	%r643, [%rd110+24];
	ld.local.u32 	%r644, [%rd110+20];
	setp.eq.s32 	%p118, %r219, 0;
	@%p118 bra 	$L__BB1_131;
	shf.l.wrap.b32 	%r643, %r644, %r643, %r219;
	ld.local.u32 	%r544, [%rd110+16];
	shf.l.wrap.b32 	%r644, %r544, %r644, %r219;
$L__BB1_131:
	shr.u32 	%r545, %r643, 30;
	shf.l.wrap.b32 	%r546, %r644, %r643, 2;
	shl.b32 	%r547, %r644, 2;
	shr.u32 	%r548, %r546, 31;
	add.s32 	%r549, %r548, %r545;
	neg.s32 	%r550, %r549;
	setp.lt.s32 	%p119, %r215, 0;
	selp.b32 	%r645, %r550, %r549, %p119;
	xor.b32  	%r551, %r546, %r215;
	shr.s32 	%r552, %r546, 31;
	xor.b32  	%r553, %r552, %r546;
	xor.b32  	%r554, %r552, %r547;
	cvt.u64.u32 	%rd237, %r553;
	shl.b64 	%rd238, %rd237, 32;
	cvt.u64.u32 	%rd239, %r554;
	or.b64  	%rd240, %rd238, %rd239;
	cvt.rn.f64.s64 	%fd29, %rd240;
	mul.f64 	%fd30, %fd29, 0d3BF921FB54442D19;
	cvt.rn.f32.f64 	%f385, %fd30;
	neg.f32 	%f386, %f385;
	setp.lt.s32 	%p120, %r551, 0;
	selp.f32 	%f437, %f386, %f385, %p120;
	bra.uni 	$L__BB1_133;
$L__BB1_132:
	mov.f32 	%f387, 0f00000000;
	mul.rn.f32 	%f437, %f92, %f387;
	mov.b32 	%r645, 0;
$L__BB1_133:
	add.s32 	%r556, %r645, 1;
	mul.rn.f32 	%f388, %f437, %f437;
	and.b32  	%r557, %r645, 1;
	setp.eq.b32 	%p121, %r557, 1;
	selp.f32 	%f389, %f437, 0f3F800000, %p121;
	fma.rn.f32 	%f390, %f388, %f389, 0f00000000;
	fma.rn.f32 	%f391, %f388, 0f37CBAC00, 0fBAB607ED;
	selp.f32 	%f392, 0fB94D4153, %f391, %p121;
	selp.f32 	%f393, 0f3C0885E4, 0f3D2AAABB, %p121;
	fma.rn.f32 	%f394, %f392, %f388, %f393;
	selp.f32 	%f395, 0fBE2AAAA8, 0fBEFFFFFF, %p121;
	fma.rn.f32 	%f396, %f394, %f388, %f395;
	fma.rn.f32 	%f397, %f396, %f390, %f389;
	and.b32  	%r558, %r556, 2;
	setp.eq.s32 	%p122, %r558, 0;
	mov.f32 	%f398, 0f00000000;
	sub.f32 	%f399, %f398, %f397;
	selp.f32 	%f400, %f397, %f399, %p122;
	fma.rn.f32 	%f438, %f92, 0f3F828F5C, %f400;
	bra.uni 	$L__BB1_135;
$L__BB1_134:
	add.f32 	%f438, %f438, %f438;
$L__BB1_135:
	cvta.to.global.u64 	%rd249, %rd112;
	add.s64 	%rd251, %rd249, %rd116;
	st.global.f32 	[%rd251], %f438;
$L__BB1_136:
	ret;

}
	// .globl	_Z24optimized_complex_kernelPfS_ii
.visible .entry _Z24optimized_complex_kernelPfS_ii(
	.param .u64 .ptr .align 1 _Z24optimized_complex_kernelPfS_ii_param_0,
	.param .u64 .ptr .align 1 _Z24optimized_complex_kernelPfS_ii_param_1,
	.param .u32 _Z24optimized_complex_kernelPfS_ii_param_2,
	.param .u32 _Z24optimized_complex_kernelPfS_ii_param_3
)
{
	.reg .pred 	%p<4>;
	.reg .b32 	%r<10>;
	.reg .b32 	%f<31>;
	.reg .b64 	%rd<9>;
	// demoted variable
	.shared .align 4 .b8 _ZZ24optimized_complex_kernelPfS_iiE11shared_data[1028];
	ld.param.u64 	%rd3, [_Z24optimized_complex_kernelPfS_ii_param_0];
	ld.param.u64 	%rd2, [_Z24optimized_complex_kernelPfS_ii_param_1];
	ld.param.u32 	%r4, [_Z24optimized_complex_kernelPfS_ii_param_2];
	cvta.to.global.u64 	%rd4, %rd3;
	mov.u32 	%r1, %tid.x;
	mov.u32 	%r5, %ctaid.x;
	mov.u32 	%r6, %ntid.x;
	mad.lo.s32 	%r2, %r5, %r6, %r1;
	setp.ge.s32 	%p1, %r2, %r4;
	mul.wide.s32 	%rd5, %r2, 4;
	add.s64 	%rd1, %rd4, %rd5;
	mov.f32 	%f29, 0f00000000;
	@%p1 bra 	$L__BB2_2;
	ld.global.f32 	%f29, [%rd1];
$L__BB2_2:
	setp.ge.s32 	%p2, %r2, %r4;
	shl.b32 	%r7, %r1, 2;
	mov.u32 	%r8, _ZZ24optimized_complex_kernelPfS_iiE11shared_data;
	add.s32 	%r3, %r8, %r7;
	st.shared.f32 	[%r3], %f29;
	bar.sync 	0;
	@%p2 bra 	$L__BB2_6;
	ld.shared.f32 	%f3, [%r3];
	add.s32 	%r9, %r2, 1;
	setp.ge.s32 	%p3, %r9, %r4;
	mov.f32 	%f30, %f3;
	@%p3 bra 	$L__BB2_5;
	ld.global.f32 	%f7, [%rd1+4];
	add.f32 	%f30, %f3, %f7;
$L__BB2_5:
	mul.f32 	%f8, %f30, %f30;
	fma.rn.f32 	%f9, %f8, 0f3F666666, 0f3DCCCCCD;
	mul.f32 	%f10, %f9, %f9;
	fma.rn.f32 	%f11, %f10, 0f3F666666, 0f3DCCCCCD;
	mul.f32 	%f12, %f11, %f11;
	fma.rn.f32 	%f13, %f12, 0f3F666666, 0f3DCCCCCD;
	mul.f32 	%f14, %f13, %f13;
	fma.rn.f32 	%f15, %f14, 0f3F666666, 0f3DCCCCCD;
	mul.f32 	%f16, %f15, %f15;
	fma.rn.f32 	%f17, %f16, 0f3F666666, 0f3DCCCCCD;
	mul.f32 	%f18, %f17, %f17;
	fma.rn.f32 	%f19, %f18, 0f3F666666, 0f3DCCCCCD;
	mul.f32 	%f20, %f19, %f19;
	fma.rn.f32 	%f21, %f20, 0f3F666666, 0f3DCCCCCD;
	mul.f32 	%f22, %f21, %f21;
	fma.rn.f32 	%f23, %f22, 0f3F666666, 0f3DCCCCCD;
	mul.f32 	%f24, %f23, %f23;
	fma.rn.f32 	%f25, %f24, 0f3F666666, 0f3DCCCCCD;
	mul.f32 	%f26, %f25, %f25;
	fma.rn.f32 	%f27, %f26, 0f3F666666, 0f3DCCCCCD;
	mul.f32 	%f28, %f27, %f3;
	cvta.to.global.u64 	%rd6, %rd2;
	add.s64 	%rd8, %rd6, %rd5;
	st.global.f32 	[%rd8], %f28;
$L__BB2_6:
	ret;

}


// ===== COMPILED SASS (sm_100) =====

	.target	sm_100

	.elftype	@"ET_EXEC"


//--------------------- .note.nv.tkinfo           --------------------------
	.section	.note.nv.tkinfo,"",@"SHT_NOTE"
	.sectionflags	@"SHF_NOTE_NV_TKINFO"
	.tkinfo
        /*0018*/ 	.word	0x00000002
        /*0030*/ 	.string	""
        /*0030*/ 	.string	"ptxas"
        /*0030*/ 	.string	"Cuda compilation tools, release 13.0, V13.0.88"
        /*0030*/ 	.string	"Build cuda_13.0.r13.0/compiler.36424714_0"
        /*0030*/ 	.string	"-arch sm_100 -m 64 "



//--------------------- .note.nv.cuinfo           --------------------------
	.section	.note.nv.cuinfo,"",@"SHT_NOTE"
	.sectionflags	@"SHF_NOTE_NV_CUINFO"
        /*0018*/ 	.short	0x0002
        /*001a*/ 	.short	0x0064
        /*001c*/ 	.short	0x0082
	.zero		2


//--------------------- .nv.info                  --------------------------
	.section	.nv.info,"",@"SHT_CUDA_INFO"
	.align	4


	//----- nvinfo : EIATTR_REGCOUNT
	.align		4
        /*0000*/ 	.byte	0x04, 0x2f
        /*0002*/ 	.short	(.L_2 - .L_1)
	.align		4
.L_1:
        /*0004*/ 	.word	index@(_Z14complex_kernelPfS_ii)
        /*0008*/ 	.word	0x0000000d


	//----- nvinfo : EIATTR_FRAME_SIZE
	.align		4
.L_2:
        /*000c*/ 	.byte	0x04, 0x11
        /*000e*/ 	.short	(.L_4 - .L_3)
	.align		4
.L_3:
        /*0010*/ 	.word	index@($__internal_1_$__cuda_sm20_sqrt_rn_f32_slowpath)
        /*0014*/ 	.word	0x00000000


	//----- nvinfo : EIATTR_FRAME_SIZE
	.align		4
.L_4:
        /*0018*/ 	.byte	0x04, 0x11
        /*001a*/ 	.short	(.L_6 - .L_5)
	.align		4
.L_5:
        /*001c*/ 	.word	index@($__internal_0_$__cuda_sm20_rem_u16)
        /*0020*/ 	.word	0x00000000


	//----- nvinfo : EIATTR_FRAME_SIZE
	.align		4
.L_6:
        /*0024*/ 	.byte	0x04, 0x11
        /*0026*/ 	.short	(.L_8 - .L_7)
	.align		4
.L_7:
        /*0028*/ 	.word	index@(_Z14complex_kernelPfS_ii)
        /*002c*/ 	.word	0x00000000


	//----- nvinfo : EIATTR_REGCOUNT
	.align		4
.L_8:
        /*0030*/ 	.byte	0x04, 0x2f
        /*0032*/ 	.short	(.L_10 - .L_9)
	.align		4
.L_9:
        /*0034*/ 	.word	index@(_Z16divergent_kernelPfS_i)
        /*0038*/ 	.word	0x0000001a


	//----- nvinfo : EIATTR_FRAME_SIZE
	.align		4
.L_10:
        /*003c*/ 	.byte	0x04, 0x11
        /*003e*/ 	.short	(.L_12 - .L_11)
	.align		4
.L_11:
        /*0040*/ 	.word	index@(_Z16divergent_kernelPfS_i)
        /*0044*/ 	.word	0x00000000


	//----- nvinfo : EIATTR_REGCOUNT
	.align		4
.L_12:
        /*0048*/ 	.byte	0x04, 0x2f
        /*004a*/ 	.short	(.L_14 - .L_13)
	.align		4
.L_13:
        /*004c*/ 	.word	index@(_Z24optimized_complex_kernelPfS_ii)
        /*0050*/ 	.word	0x0000000a


	//----- nvinfo : EIATTR_FRAME_SIZE
	.align		4
.L_14:
        /*0054*/ 	.byte	0x04, 0x11
        /*0056*/ 	.short	(.L_16 - .L_15)
	.align		4
.L_15:
        /*0058*/ 	.word	index@(_Z24optimized_complex_kernelPfS_ii)
        /*005c*/ 	.word	0x00000000


	//----- nvinfo : EIATTR_MIN_STACK_SIZE
	.align		4
.L_16:
        /*0060*/ 	.byte	0x04, 0x12
        /*0062*/ 	.short	(.L_18 - .L_17)
	.align		4
.L_17:
        /*0064*/ 	.word	index@(_Z24optimized_complex_kernelPfS_ii)
        /*0068*/ 	.word	0x00000000


	//----- nvinfo : EIATTR_MIN_STACK_SIZE
	.align		4
.L_18:
        /*006c*/ 	.byte	0x04, 0x12
        /*006e*/ 	.short	(.L_20 - .L_19)
	.align		4
.L_19:
        /*0070*/ 	.word	index@(_Z16divergent_kernelPfS_i)
        /*0074*/ 	.word	0x00000000


	//----- nvinfo : EIATTR_MIN_STACK_SIZE
	.align		4
.L_20:
        /*0078*/ 	.byte	0x04, 0x12
        /*007a*/ 	.short	(.L_22 - .L_21)
	.align		4
.L_21:
        /*007c*/ 	.word	index@(_Z14complex_kernelPfS_ii)
        /*0080*/ 	.word	0x00000000
.L_22:


//--------------------- .nv.compat                --------------------------
	.section	.nv.compat,"",@"SHT_CUDA_COMPAT_INFO"
	.align	4
        /*0000*/ 	.byte	0x02, 0x09, 0x00, 0x00, 0x02, 0x02, 0x01, 0x00, 0x02, 0x05, 0x05, 0x00, 0x03, 0x07, 0x01, 0x01
        /*0010*/ 	.byte	0x02, 0x03, 0x00, 0x00, 0x02, 0x06, 0x01, 0x00, 0x04, 0x0b, 0x08, 0x00, 0x01, 0x00, 0x00, 0x00
        /*0020*/ 	.byte	0x00, 0x00, 0x00, 0x00


//--------------------- .nv.info._Z24optimized_complex_kernelPfS_ii --------------------------
	.section	.nv.info._Z24optimized_complex_kernelPfS_ii,"",@"SHT_CUDA_INFO"
	.sectionflags	@""
	.align	4


	//----- nvinfo : EIATTR_CUDA_API_VERSION
	.align		4
        /*0000*/ 	.byte	0x04, 0x37
        /*0002*/ 	.short	(.L_24 - .L_23)
.L_23:
        /*0004*/ 	.word	0x00000082


	//----- nvinfo : EIATTR_KPARAM_INFO
	.align		4
.L_24:
        /*0008*/ 	.byte	0x04, 0x17
        /*000a*/ 	.short	(.L_26 - .L_25)
.L_25:
        /*000c*/ 	.word	0x00000000
        /*0010*/ 	.short	0x0003
        /*0012*/ 	.short	0x0014
        /*0014*/ 	.byte	0x00, 0xf0, 0x11, 0x00


	//----- nvinfo : EIATTR_KPARAM_INFO
	.align		4
.L_26:
        /*0018*/ 	.byte	0x04, 0x17
        /*001a*/ 	.short	(.L_28 - .L_27)
.L_27:
        /*001c*/ 	.word	0x00000000
        /*0020*/ 	.short	0x0002
        /*0022*/ 	.short	0x0010
        /*0024*/ 	.byte	0x00, 0xf0, 0x11, 0x00


	//----- nvinfo : EIATTR_KPARAM_INFO
	.align		4
.L_28:
        /*0028*/ 	.byte	0x04, 0x17
        /*002a*/ 	.short	(.L_30 - .L_29)
.L_29:
        /*002c*/ 	.word	0x00000000
        /*0030*/ 	.short	0x0001
        /*0032*/ 	.short	0x0008
        /*0034*/ 	.byte	0x00, 0xf5, 0x21, 0x00


	//----- nvinfo : EIATTR_KPARAM_INFO
	.align		4
.L_30:
        /*0038*/ 	.byte	0x04, 0x17
        /*003a*/ 	.short	(.L_32 - .L_31)
.L_31:
        /*003c*/ 	.word	0x00000000
        /*0040*/ 	.short	0x0000
        /*0042*/ 	.short	0x0000
        /*0044*/ 	.byte	0x00, 0xf5, 0x21, 0x00


	//----- nvinfo : EIATTR_SPARSE_MMA_MASK
	.align		4
.L_32:
        /*0048*/ 	.byte	0x03, 0x50
        /*004a*/ 	.short	0x0000


	//----- nvinfo : EIATTR_MAXREG_COUNT
	.align		4
        /*004c*/ 	.byte	0x03, 0x1b
        /*004e*/ 	.short	0x00ff


	//----- nvinfo : EIATTR_NUM_BARRIERS
	.align		4
        /*0050*/ 	.byte	0x02, 0x4c
        /*0052*/ 	.byte	0x01
	.zero		1


	//----- nvinfo : EIATTR_MERCURY_ISA_VERSION
	.align		4
        /*0054*/ 	.byte	0x03, 0x5f
        /*0056*/ 	.short	0x0101


	//----- nvinfo : EIATTR_VRC_CTA_INIT_COUNT
	.align		4
        /*0058*/ 	.byte	0x02, 0x4a
	.zero		1
	.zero		1


	//----- nvinfo : EIATTR_EXIT_INSTR_OFFSETS
	.align		4
        /*005c*/ 	.byte	0x04, 0x1c
        /*005e*/ 	.short	(.L_34 - .L_33)


	//   ....[0]....
.L_33:
        /*0060*/ 	.word	0x00000120


	//   ....[1]....
        /*0064*/ 	.word	0x00000320


	//----- nvinfo : EIATTR_CBANK_PARAM_SIZE
	.align		4
.L_34:
        /*0068*/ 	.byte	0x03, 0x19
        /*006a*/ 	.short	0x0018


	//----- nvinfo : EIATTR_PARAM_CBANK
	.align		4
        /*006c*/ 	.byte	0x04, 0x0a
        /*006e*/ 	.short	(.L_36 - .L_35)
	.align		4
.L_35:
        /*0070*/ 	.word	index@(.nv.constant0._Z24optimized_complex_kernelPfS_ii)
        /*0074*/ 	.short	0x0380
        /*0076*/ 	.short	0x0018


	//----- nvinfo : EIATTR_SW_WAR
	.align		4
.L_36:
        /*0078*/ 	.byte	0x04, 0x36
        /*007a*/ 	.short	(.L_38 - .L_37)
.L_37:
        /*007c*/ 	.word	0x00000008
.L_38:


//--------------------- .nv.info._Z16divergent_kernelPfS_i --------------------------
	.section	.nv.info._Z16divergent_kernelPfS_i,"",@"SHT_CUDA_INFO"
	.sectionflags	@""
	.align	4


	//----- nvinfo : EIATTR_CUDA_API_VERSION
	.align		4
        /*0000*/ 	.byte	0x04, 0x37
        /*0002*/ 	.short	(.L_40 - .L_39)
.L_39:
        /*0004*/ 	.word	0x00000082


	//----- nvinfo : EIATTR_KPARAM_INFO
	.align		4
.L_40:
        /*0008*/ 	.byte	0x04, 0x17
        /*000a*/ 	.short	(.L_42 - .L_41)
.L_41:
        /*000c*/ 	.word	0x00000000
        /*0010*/ 	.short	0x0002
        /*0012*/ 	.short	0x0010
        /*0014*/ 	.byte	0x00, 0xf0, 0x11, 0x00


	//----- nvinfo : EIATTR_KPARAM_INFO
	.align		4
.L_42:
        /*0018*/ 	.byte	0x04, 0x17
        /*001a*/ 	.short	(.L_44 - .L_43)
.L_43:
        /*001c*/ 	.word	0x00000000
        /*0020*/ 	.short	0x0001
        /*0022*/ 	.short	0x0008
        /*0024*/ 	.byte	0x00, 0xf5, 0x21, 0x00


	//----- nvinfo : EIATTR_KPARAM_INFO
	.align		4
.L_44:
        /*0028*/ 	.byte	0x04, 0x17
        /*002a*/ 	.short	(.L_46 - .L_45)
.L_45:
        /*002c*/ 	.word	0x00000000
        /*0030*/ 	.short	0x0000
        /*0032*/ 	.short	0x0000
        /*0034*/ 	.byte	0x00, 0xf5, 0x21, 0x00


	//----- nvinfo : EIATTR_SPARSE_MMA_MASK
	.align		4
.L_46:
        /*0038*/ 	.byte	0x03, 0x50
        /*003a*/ 	.short	0x0000


	//----- nvinfo : EIATTR_MAXREG_COUNT
	.align		4
        /*003c*/ 	.byte	0x03, 0x1b
        /*003e*/ 	.short	0x00ff


	//----- nvinfo : EIATTR_MERCURY_ISA_VERSION
	.align		4
        /*0040*/ 	.byte	0x03, 0x5f
        /*0042*/ 	.short	0x0101


	//----- nvinfo : EIATTR_VRC_CTA_INIT_COUNT
	.align		4
        /*0044*/ 	.byte	0x02, 0x4a
	.zero		1
	.zero		1


	//----- nvinfo : EIATTR_EXIT_INSTR_OFFSETS
	.align		4
        /*0048*/ 	.byte	0x04, 0x1c
        /*004a*/ 	.short	(.L_48 - .L_47)


	//   ....[0]....
.L_47:
        /*004c*/ 	.word	0x00000070


	//   ....[1]....
        /*0050*/ 	.word	0x00007c40


	//----- nvinfo : EIATTR_CRS_STACK_SIZE
	.align		4
.L_48:
        /*0054*/ 	.byte	0x04, 0x1e
        /*0056*/ 	.short	(.L_50 - .L_49)
.L_49:
        /*0058*/ 	.word	0x00000000


	//----- nvinfo : EIATTR_CBANK_PARAM_SIZE
	.align		4
.L_50:
        /*005c*/ 	.byte	0x03, 0x19
        /*005e*/ 	.short	0x0014


	//----- nvinfo : EIATTR_PARAM_CBANK
	.align		4
        /*0060*/ 	.byte	0x04, 0x0a
        /*0062*/ 	.short	(.L_52 - .L_51)
	.align		4
.L_51:
        /*0064*/ 	.word	index@(.nv.constant0._Z16divergent_kernelPfS_i)
        /*0068*/ 	.short	0x0380
        /*006a*/ 	.short	0x0014


	//----- nvinfo : EIATTR_SW_WAR
	.align		4
.L_52:
        /*006c*/ 	.byte	0x04, 0x36
        /*006e*/ 	.short	(.L_54 - .L_53)
.L_53:
        /*0070*/ 	.word	0x00000008
.L_54:


//--------------------- .nv.info._Z14complex_kernelPfS_ii --------------------------
	.section	.nv.info._Z14complex_kernelPfS_ii,"",@"SHT_CUDA_INFO"
	.sectionflags	@""
	.align	4


	//----- nvinfo : EIATTR_CUDA_API_VERSION
	.align		4
        /*0000*/ 	.byte	0x04, 0x37
        /*0002*/ 	.short	(.L_56 - .L_55)
.L_55:
        /*0004*/ 	.word	0x00000082


	//----- nvinfo : EIATTR_KPARAM_INFO
	.align		4
.L_56:
        /*0008*/ 	.byte	0x04, 0x17
        /*000a*/ 	.short	(.L_58 - .L_57)
.L_57:
        /*000c*/ 	.word	0x00000000
        /*0010*/ 	.short	0x0003
        /*0012*/ 	.short	0x0014
        /*0014*/ 	.byte	0x00, 0xf0, 0x11, 0x00


	//----- nvinfo : EIATTR_KPARAM_INFO
	.align		4
.L_58:
        /*0018*/ 	.byte	0x04, 0x17
        /*001a*/ 	.short	(.L_60 - .L_59)
.L_59:
        /*001c*/ 	.word	0x00000000
        /*0020*/ 	.short	0x0002
        /*0022*/ 	.short	0x0010
        /*0024*/ 	.byte	0x00, 0xf0, 0x11, 0x00


	//----- nvinfo : EIATTR_KPARAM_INFO
	.align		4
.L_60:
        /*0028*/ 	.byte	0x04, 0x17
        /*002a*/ 	.short	(.L_62 - .L_61)
.L_61:
        /*002c*/ 	.word	0x00000000
        /*0030*/ 	.short	0x0001
        /*0032*/ 	.short	0x0008
        /*0034*/ 	.byte	0x00, 0xf5, 0x21, 0x00


	//----- nvinfo : EIATTR_KPARAM_INFO
	.align		4
.L_62:
        /*0038*/ 	.byte	0x04, 0x17
        /*003a*/ 	.short	(.L_64 - .L_63)
.L_63:
        /*003c*/ 	.word	0x00000000
        /*0040*/ 	.short	0x0000
        /*0042*/ 	.short	0x0000
        /*0044*/ 	.byte	0x00, 0xf5, 0x21, 0x00


	//----- nvinfo : EIATTR_SPARSE_MMA_MASK
	.align		4
.L_64:
        /*0048*/ 	.byte	0x03, 0x50
        /*004a*/ 	.short	0x0000


	//----- nvinfo : EIATTR_MAXREG_COUNT
	.align		4
        /*004c*/ 	.byte	0x03, 0x1b
        /*004e*/ 	.short	0x00ff


	//----- nvinfo : EIATTR_NUM_BARRIERS
	.align		4
        /*0050*/ 	.byte	0x02, 0x4c
        /*0052*/ 	.byte	0x01
	.zero		1


	//----- nvinfo : EIATTR_MERCURY_ISA_VERSION
	.align		4
        /*0054*/ 	.byte	0x03, 0x5f
        /*0056*/ 	.short	0x0101


	//----- nvinfo : EIATTR_VRC_CTA_INIT_COUNT
	.align		4
        /*0058*/ 	.byte	0x02, 0x4a
	.zero		1
	.zero		1


	//----- nvinfo : EIATTR_EXIT_INSTR_OFFSETS
	.align		4
        /*005c*/ 	.byte	0x04, 0x1c
        /*005e*/ 	.short	(.L_66 - .L_65)


	//   ....[0]....
.L_65:
        /*0060*/ 	.word	0x00000120


	//   ....[1]....
        /*0064*/ 	.word	0x000016a0


	//----- nvinfo : EIATTR_CRS_STACK_SIZE
	.align		4
.L_66:
        /*0068*/ 	.byte	0x04, 0x1e
        /*006a*/ 	.short	(.L_68 - .L_67)
.L_67:
        /*006c*/ 	.word	0x00000000


	//----- nvinfo : EIATTR_CBANK_PARAM_SIZE
	.align		4
.L_68:
        /*0070*/ 	.byte	0x03, 0x19
        /*0072*/ 	.short	0x0018


	//----- nvinfo : EIATTR_PARAM_CBANK
	.align		4
        /*0074*/ 	.byte	0x04, 0x0a
        /*0076*/ 	.short	(.L_70 - .L_69)
	.align		4
.L_69:
        /*0078*/ 	.word	index@(.nv.constant0._Z14complex_kernelPfS_ii)
        /*007c*/ 	.short	0x0380
        /*007e*/ 	.short	0x0018


	//----- nvinfo : EIATTR_SW_WAR
	.align		4
.L_70:
        /*0080*/ 	.byte	0x04, 0x36
        /*0082*/ 	.short	(.L_72 - .L_71)
.L_71:
        /*0084*/ 	.word	0x00000008
.L_72:


//--------------------- .nv.callgraph             --------------------------
	.section	.nv.callgraph,"",@"SHT_CUDA_CALLGRAPH"
	.align	4
	.sectionentsize	8
	.align		4
        /*0000*/ 	.word	0x00000000
	.align		4
        /*0004*/ 	.word	0xffffffff
	.align		4
        /*0008*/ 	.word	0x00000000
	.align		4
        /*000c*/ 	.word	0xfffffffe
	.align		4
        /*0010*/ 	.word	0x00000000
	.align		4
        /*0014*/ 	.word	0xfffffffd
	.align		4
        /*0018*/ 	.word	0x00000000
	.align		4
        /*001c*/ 	.word	0xfffffffc


//--------------------- .nv.constant4             --------------------------
	.section	.nv.constant4,"a",@progbits
	.align	8
	.align		8
.nv.constant4:
        /*0000*/ 	.dword	__cudart_i2opi_f


//--------------------- .text._Z24optimized_complex_kernelPfS_ii --------------------------
	.section	.text._Z24optimized_complex_kernelPfS_ii,"ax",@progbits
	.align	128
        .global         _Z24optimized_complex_kernelPfS_ii
        .type           _Z24optimized_complex_kernelPfS_ii,@function
        .size           _Z24optimized_complex_kernelPfS_ii,(.L_x_167 - _Z24optimized_complex_kernelPfS_ii)
        .other          _Z24optimized_complex_kernelPfS_ii,@"STO_CUDA_ENTRY STV_DEFAULT"
_Z24optimized_complex_kernelPfS_ii:
.text._Z24optimized_complex_kernelPfS_ii:
[----:B------:R-:W-:Y:S01]  /*0000*/  LDC R1, c[0x0][0x37c] ;  /* 0x0000df00ff017b82 */ /* 0x000fe20000000800 */
[----:B------:R-:W0:Y:S07]  /*0010*/  S2R R5, SR_TID.X ;  /* 0x0000000000057919 */ /* 0x000e2e0000002100 */
[----:B------:R-:W0:Y:S01]  /*0020*/  S2UR UR4, SR_CTAID.X ;  /* 0x00000000000479c3 */ /* 0x000e220000002500 */
[----:B------:R-:W1:Y:S01]  /*0030*/  LDCU UR8, c[0x0][0x390] ;  /* 0x00007200ff0877ac */ /* 0x000e620008000800 */
[----:B------:R-:W-:Y:S01]  /*0040*/  HFMA2 R4, -RZ, RZ, 0, 0 ;  /* 0x00000000ff047431 */ /* 0x000fe200000001ff */
[----:B------:R-:W2:Y:S05]  /*0050*/  LDCU.64 UR6, c[0x0][0x358] ;  /* 0x00006b00ff0677ac */ /* 0x000eaa0008000a00 */
[----:B------:R-:W0:Y:S08]  /*0060*/  LDC R0, c[0x0][0x360] ;  /* 0x0000d800ff007b82 */ /* 0x000e300000000800 */
[----:B------:R-:W3:Y:S01]  /*0070*/  LDC.64 R2, c[0x0][0x380] ;  /* 0x0000e000ff027b82 */ /* 0x000ee20000000a00 */
[----:B0-----:R-:W-:-:S05]  /*0080*/  IMAD R0, R0, UR4, R5 ;  /* 0x0000000400007c24 */ /* 0x001fca000f8e0205 */
[C---:B-1----:R-:W-:Y:S01]  /*0090*/  ISETP.GE.AND P0, PT, R0.reuse, UR8, PT ;  /* 0x0000000800007c0c */ /* 0x042fe2000bf06270 */
[----:B---3--:R-:W-:-:S12]  /*00a0*/  IMAD.WIDE R2, R0, 0x4, R2 ;  /* 0x0000000400027825 */ /* 0x008fd800078e0202 */
[----:B--2---:R-:W2:Y:S01]  /*00b0*/  @!P0 LDG.E R4, desc[UR6][R2.64] ;  /* 0x0000000602048981 */ /* 0x004ea2000c1e1900 */
[----:B------:R-:W0:Y:S01]  /*00c0*/  S2UR UR5, SR_CgaCtaId ;  /* 0x00000000000579c3 */ /* 0x000e220000008800 */
[----:B------:R-:W-:Y:S02]  /*00d0*/  UMOV UR4, 0x400 ;  /* 0x0000040000047882 */ /* 0x000fe40000000000 */
[----:B0-----:R-:W-:-:S06]  /*00e0*/  ULEA UR4, UR5, UR4, 0x18 ;  /* 0x0000000405047291 */ /* 0x001fcc000f8ec0ff */
[----:B------:R-:W-:-:S05]  /*00f0*/  LEA R5, R5, UR4, 0x2 ;  /* 0x0000000405057c11 */ /* 0x000fca000f8e10ff */
[----:B--2---:R0:W-:Y:S01]  /*0100*/  STS [R5], R4 ;  /* 0x0000000405007388 */ /* 0x0041e20000000800 */
[----:B------:R-:W-:Y:S06]  /*0110*/  BAR.SYNC.DEFER_BLOCKING 0x0 ;  /* 0x0000000000007b1d */ /* 0x000fec0000010000 */
[----:B------:R-:W-:Y:S05]  /*0120*/  @P0 EXIT ;  /* 0x000000000000094d */ /* 0x000fea0003800000 */
[----:B0-----:R-:W-:Y:S01]  /*0130*/  IADD3 R4, PT, PT, R0, 0x1, RZ ;  /* 0x0000000100047810 */ /* 0x001fe20007ffe0ff */
[----:B------:R-:W0:Y:S03]  /*0140*/  LDS R5, [R5] ;  /* 0x0000000005057984 */ /* 0x000e260000000800 */
[----:B------:R-:W-:-:S13]  /*0150*/  ISETP.GE.AND P0, PT, R4, UR8, PT ;  /* 0x0000000804007c0c */ /* 0x000fda000bf06270 */
[----:B------:R-:W2:Y:S01]  /*0160*/  @!P0 LDG.E R2, desc[UR6][R2.64+0x4] ;  /* 0x0000040602028981 */ /* 0x000ea2000c1e1900 */
[----:B------:R-:W-:Y:S02]  /*0170*/  MOV R7, 0x3f666666 ;  /* 0x3f66666600077802 */ /* 0x000fe40000000f00 */
[----:B0-----:R-:W-:Y:S01]  /*0180*/  MOV R4, R5 ;  /* 0x0000000500047202 */ /* 0x001fe20000000f00 */
[----:B--2---:R-:W-:Y:S02]  /*0190*/  @!P0 FADD R4, R5, R2 ;  /* 0x0000000205048221 */ /* 0x004fe40000000000 */
[----:B------:R-:W0:Y:S02]  /*01a0*/  LDC.64 R2, c[0x0][0x388] ;  /* 0x0000e200ff027b82 */ /* 0x000e240000000a00 */
[----:B------:R-:W-:-:S04]  /*01b0*/  FMUL R4, R4, R4 ;  /* 0x0000000404047220 */ /* 0x000fc80000400000 */
[----:B------:R-:W-:-:S04]  /*01c0*/  FFMA R4, R4, R7, 0.10000000149011611938 ;  /* 0x3dcccccd04047423 */ /* 0x000fc80000000007 */
[----:B------:R-:W-:-:S04]  /*01d0*/  FMUL R4, R4, R4 ;  /* 0x0000000404047220 */ /* 0x000fc80000400000 */
[----:B------:R-:W-:-:S04]  /*01e0*/  FFMA R4, R4, R7, 0.10000000149011611938 ;  /* 0x3dcccccd04047423 */ /* 0x000fc80000000007 */
[----:B------:R-:W-:-:S04]  /*01f0*/  FMUL R4, R4, R4 ;  /* 0x0000000404047220 */ /* 0x000fc80000400000 */
[----:B------:R-:W-:Y:S01]  /*0200*/  FFMA R4, R4, R7, 0.10000000149011611938 ;  /* 0x3dcccccd04047423 */ /* 0x000fe20000000007 */
[----:B0-----:R-:W-:-:S04]  /*0210*/  IMAD.WIDE R2, R0, 0x4, R2 ;  /* 0x0000000400027825 */ /* 0x001fc800078e0202 */
[----:B------:R-:W-:-:S04]  /*0220*/  FMUL R4, R4, R4 ;  /* 0x0000000404047220 */ /* 0x000fc80000400000 */
[----:B------:R-:W-:-:S04]  /*0230*/  FFMA R4, R4, R7, 0.10000000149011611938 ;  /* 0x3dcccccd04047423 */ /* 0x000fc80000000007 */
        /* <DEDUP_REMOVED lines=12> */
[----:B------:R-:W-:-:S05]  /*0300*/  FMUL R5, R5, R4 ;  /* 0x0000000405057220 */ /* 0x000fca0000400000 */
[----:B------:R-:W-:Y:S01]  /*0310*/  STG.E desc[UR6][R2.64], R5 ;  /* 0x0000000502007986 */ /* 0x000fe2000c101906 */
[----:B------:R-:W-:Y:S05]  /*0320*/  EXIT ;  /* 0x000000000000794d */ /* 0x000fea0003800000 */
.L_x_0:
[----:B------:R-:W-:-:S00]  /*0330*/  BRA `(.L_x_0) ;  /* 0xfffffffc00fc7947 */ /* 0x000fc0000383ffff */
[----:B------:R-:W-:-:S00]  /*0340*/  NOP ;  /* 0x0000000000007918 */ /* 0x000fc00000000000 */
        /* <DEDUP_REMOVED lines=11> */
.L_x_167:


//--------------------- .text._Z16divergent_kernelPfS_i --------------------------
	.section	.text._Z16divergent_kernelPfS_i,"ax",@progbits
	.align	128
        .global         _Z16divergent_kernelPfS_i
        .type           _Z16divergent_kernelPfS_i,@function
        .size           _Z16divergent_kernelPfS_i,(.L_x_168 - _Z16divergent_kernelPfS_i)
        .other          _Z16divergent_kernelPfS_i,@"STO_CUDA_ENTRY STV_DEFAULT"
_Z16divergent_kernelPfS_i:
.text._Z16divergent_kernelPfS_i:
[----:B------:R-:W-:Y:S01]  /*0000*/  LDC R1, c[0x0][0x37c] ;  /* 0x0000df00ff017b82 */ /* 0x000fe20000000800 */
[----:B------:R-:W0:Y:S07]  /*0010*/  S2R R3, SR_TID.X ;  /* 0x0000000000037919 */ /* 0x000e2e0000002100 */
[----:B------:R-:W0:Y:S01]  /*0020*/  S2UR UR4, SR_CTAID.X ;  /* 0x00000000000479c3 */ /* 0x000e220000002500 */
[----:B------:R-:W1:Y:S07]  /*0030*/  LDCU UR5, c[0x0][0x390] ;  /* 0x00007200ff0577ac */ /* 0x000e6e0008000800 */
[----:B------:R-:W0:Y:S02]  /*0040*/  LDC R2, c[0x0][0x360] ;  /* 0x0000d800ff027b82 */ /* 0x000e240000000800 */
[----:B0-----:R-:W-:-:S05]  /*0050*/  IMAD R2, R2, UR4, R3 ;  /* 0x0000000402027c24 */ /* 0x001fca000f8e0203 */
[----:B-1----:R-:W-:-:S13]  /*0060*/  ISETP.GE.AND P0, PT, R2, UR5, PT ;  /* 0x0000000502007c0c */ /* 0x002fda000bf06270 */
[----:B------:R-:W-:Y:S05]  /*0070*/  @P0 EXIT ;  /* 0x000000000000094d */ /* 0x000fea0003800000 */
[----:B------:R-:W0:Y:S01]  /*0080*/  LDC.64 R4, c[0x0][0x380] ;  /* 0x0000e000ff047b82 */ /* 0x000e220000000a00 */
[----:B------:R-:W1:Y:S01]  /*0090*/  LDCU.64 UR6, c[0x0][0x358] ;  /* 0x00006b00ff0677ac */ /* 0x000e620008000a00 */
[----:B0-----:R-:W-:-:S05]  /*00a0*/  IMAD.WIDE R4, R2, 0x4, R4 ;  /* 0x0000000402047825 */ /* 0x001fca00078e0204 */
[----:B-1----:R-:W2:Y:S01]  /*00b0*/  LDG.E R7, desc[UR6][R4.64] ;  /* 0x0000000604077981 */ /* 0x002ea2000c1e1900 */
[----:B------:R-:W-:Y:S01]  /*00c0*/  BSSY.RECONVERGENT B0, `(.L_x_1) ;  /* 0x00007b4000007945 */ /* 0x000fe20003800200 */
[----:B--2---:R-:W-:-:S13]  /*00d0*/  FSETP.GT.AND P0, PT, R7, 0.5, PT ;  /* 0x3f0000000700780b */ /* 0x004fda0003f04000 */
[----:B------:R-:W-:Y:S05]  /*00e0*/  @!P0 BRA `(.L_x_2) ;  /* 0x0000000800008947 */ /* 0x000fea0003800000 */
[----:B------:R-:W-:-:S07]  /*00f0*/  IMAD.MOV.U32 R4, RZ, RZ, RZ ;  /* 0x000000ffff047224 */ /* 0x000fce00078e00ff */
.L_x_9:
[C---:B------:R-:W-:Y:S01]  /*0100*/  FMUL R0, R7.reuse, 0.63661974668502807617 ;  /* 0x3f22f98307007820 */ /* 0x040fe20000400000 */
[----:B------:R-:W-:Y:S01]  /*0110*/  FSETP.GE.AND P0, PT, |R7|, 105615, PT ;  /* 0x47ce47800700780b */ /* 0x000fe20003f06200 */
[----:B------:R-:W-:Y:S04]  /*0120*/  BSSY.RECONVERGENT B1, `(.L_x_3) ;  /* 0x0000066000017945 */ /* 0x000fe80003800200 */
[----:B------:R-:W0:Y:S02]  /*0130*/  F2I.NTZ R0, R0 ;  /* 0x0000000000007305 */ /* 0x000e240000203100 */
[----:B0-----:R-:W-:-:S05]  /*0140*/  I2FP.F32.S32 R6, R0 ;  /* 0x0000000000067245 */ /* 0x001fca0000201400 */
[----:B------:R-:W-:-:S04]  /*0150*/  FFMA R5, R6, -1.5707962512969970703, R7 ;  /* 0xbfc90fda06057823 */ /* 0x000fc80000000007 */
[----:B------:R-:W-:-:S04]  /*0160*/  FFMA R5, R6, -7.5497894158615963534e-08, R5 ;  /* 0xb3a2216806057823 */ /* 0x000fc80000000005 */
[----:B------:R-:W-:Y:S01]  /*0170*/  FFMA R5, R6, -5.3903029534742383927e-15, R5 ;  /* 0xa7c234c506057823 */ /* 0x000fe20000000005 */
[----:B------:R-:W-:Y:S06]  /*0180*/  @!P0 BRA `(.L_x_4) ;  /* 0x00000004007c8947 */ /* 0x000fec0003800000 */
[----:B------:R-:W-:-:S13]  /*0190*/  FSETP.NEU.AND P0, PT, |R7|, +INF , PT ;  /* 0x7f8000000700780b */ /* 0x000fda0003f0d200 */
[----:B------:R-:W-:Y:S01]  /*01a0*/  @!P0 FMUL R5, RZ, R7 ;  /* 0x00000007ff058220 */ /* 0x000fe20000400000 */
[----:B------:R-:W-:Y:S01]  /*01b0*/  @!P0 IMAD.MOV.U32 R0, RZ, RZ, RZ ;  /* 0x000000ffff008224 */ /* 0x000fe200078e00ff */
[----:B------:R-:W-:Y:S06]  /*01c0*/  @!P0 BRA `(.L_x_4) ;  /* 0x00000004006c8947 */ /* 0x000fec0003800000 */
[----:B------:R-:W-:Y:S01]  /*01d0*/  IMAD.SHL.U32 R5, R7, 0x100, RZ ;  /* 0x0000010007057824 */ /* 0x000fe200078e00ff */
[----:B------:R-:W0:Y:S01]  /*01e0*/  LDCU.64 UR8, c[0x4][URZ] ;  /* 0x01000000ff0877ac */ /* 0x000e220008000a00 */
[----:B------:R-:W-:Y:S02]  /*01f0*/  IMAD.MOV.U32 R0, RZ, RZ, RZ ;  /* 0x000000ffff007224 */ /* 0x000fe400078e00ff */
[----:B------:R-:W-:Y:S01]  /*0200*/  IMAD.MOV.U32 R6, RZ, RZ, RZ ;  /* 0x000000ffff067224 */ /* 0x000fe200078e00ff */
[----:B------:R-:W-:Y:S01]  /*0210*/  LOP3.LUT R17, R5, 0x80000000, RZ, 0xfc, !PT ;  /* 0x8000000005117812 */ /* 0x000fe200078efcff */
[----:B------:R-:W-:Y:S01]  /*0220*/  UMOV UR5, URZ ;  /* 0x000000ff00057c82 */ /* 0x000fe20008000000 */
[----:B------:R-:W-:-:S05]  /*0230*/  UMOV UR4, URZ ;  /* 0x000000ff00047c82 */ /* 0x000fca0008000000 */
.L_x_5:
[----:B0-----:R-:W-:Y:S02]  /*0240*/  IMAD.U32 R10, RZ, RZ, UR8 ;  /* 0x00000008ff0a7e24 */ /* 0x001fe4000f8e00ff */
[----:B------:R-:W-:-:S05]  /*0250*/  IMAD.U32 R11, RZ, RZ, UR9 ;  /* 0x00000009ff0b7e24 */ /* 0x000fca000f8e00ff */
[----:B------:R-:W2:Y:S01]  /*0260*/  LDG.E.CONSTANT R8, desc[UR6][R10.64] ;  /* 0x000000060a087981 */ /* 0x000ea2000c1e9900 */
[----:B------:R-:W-:Y:S01]  /*0270*/  UIADD3 UR4, UPT, UPT, UR4, 0x1, URZ ;  /* 0x0000000104047890 */ /* 0x000fe2000fffe0ff */
[C---:B------:R-:W-:Y:S01]  /*0280*/  ISETP.EQ.AND P0, PT, R6.reuse, RZ, PT ;  /* 0x000000ff0600720c */ /* 0x040fe20003f02270 */
[----:B------:R-:W-:Y:S01]  /*0290*/  UIADD3 UR8, UP1, UPT, UR8, 0x4, URZ ;  /* 0x0000000408087890 */ /* 0x000fe2000ff3e0ff */
[C---:B------:R-:W-:Y:S01]  /*02a0*/  ISETP.EQ.AND P1, PT, R6.reuse, 0x4, PT ;  /* 0x000000040600780c */ /* 0x040fe20003f22270 */
[----:B------:R-:W-:Y:S01]  /*02b0*/  UISETP.NE.AND UP0, UPT, UR4, 0x6, UPT ;  /* 0x000000060400788c */ /* 0x000fe2000bf05270 */
[C---:B------:R-:W-:Y:S01]  /*02c0*/  ISETP.EQ.AND P2, PT, R6.reuse, 0x8, PT ;  /* 0x000000080600780c */ /* 0x040fe20003f42270 */
[----:B------:R-:W-:Y:S01]  /*02d0*/  UIADD3.X UR9, UPT, UPT, URZ, UR9, URZ, UP1, !UPT ;  /* 0x00000009ff097290 */ /* 0x000fe20008ffe4ff */
[C---:B------:R-:W-:Y:S02]  /*02e0*/  ISETP.EQ.AND P3, PT, R6.reuse, 0xc, PT ;  /* 0x0000000c0600780c */ /* 0x040fe40003f62270 */
[----:B------:R-:W-:-:S02]  /*02f0*/  ISETP.EQ.AND P4, PT, R6, 0x10, PT ;  /* 0x000000100600780c */ /* 0x000fc40003f82270 */
[C---:B------:R-:W-:Y:S01]  /*0300*/  ISETP.EQ.AND P5, PT, R6.reuse, 0x14, PT ;  /* 0x000000140600780c */ /* 0x040fe20003fa2270 */
[----:B------:R-:W-:Y:S02]  /*0310*/  VIADD R6, R6, 0x4 ;  /* 0x0000000406067836 */ /* 0x000fe40000000000 */
[----:B--2---:R-:W-:-:S03]  /*0320*/  IMAD.WIDE.U32 R8, R8, R17, RZ ;  /* 0x0000001108087225 */ /* 0x004fc600078e00ff */
[----:B------:R-:W-:-:S04]  /*0330*/  IADD3 R5, P6, PT, R8, R0, RZ ;  /* 0x0000000008057210 */ /* 0x000fc80007fde0ff */
[----:B------:R-:W-:Y:S01]  /*0340*/  IADD3.X R0, PT, PT, R9, UR5, RZ, P6, !PT ;  /* 0x0000000509007c10 */ /* 0x000fe2000b7fe4ff */
[--C-:B------:R-:W-:Y:S01]  /*0350*/  @P1 IMAD.MOV.U32 R16, RZ, RZ, R5.reuse ;  /* 0x000000ffff101224 */ /* 0x100fe200078e0005 */
[----:B------:R-:W-:Y:S01]  /*0360*/  @P0 MOV R3, R5 ;  /* 0x0000000500030202 */ /* 0x000fe20000000f00 */
[--C-:B------:R-:W-:Y:S02]  /*0370*/  @P2 IMAD.MOV.U32 R15, RZ, RZ, R5.reuse ;  /* 0x000000ffff0f2224 */ /* 0x100fe400078e0005 */
[--C-:B------:R-:W-:Y:S02]  /*0380*/  @P3 IMAD.MOV.U32 R14, RZ, RZ, R5.reuse ;  /* 0x000000ffff0e3224 */ /* 0x100fe400078e0005 */
[--C-:B------:R-:W-:Y:S02]  /*0390*/  @P4 IMAD.MOV.U32 R13, RZ, RZ, R5.reuse ;  /* 0x000000ffff0d4224 */ /* 0x100fe400078e0005 */
[----:B------:R-:W-:Y:S01]  /*03a0*/  @P5 IMAD.MOV.U32 R12, RZ, RZ, R5 ;  /* 0x000000ffff0c5224 */ /* 0x000fe200078e0005 */
[----:B------:R-:W-:Y:S06]  /*03b0*/  BRA.U UP0, `(.L_x_5) ;  /* 0xfffffffd00a07547 */ /* 0x000fec000b83ffff */
[----:B------:R-:W-:Y:S01]  /*03c0*/  SHF.R.U32.HI R5, RZ, 0x17, R7 ;  /* 0x00000017ff057819 */ /* 0x000fe20000011607 */
[----:B------:R-:W-:Y:S03]  /*03d0*/  BSSY.RECONVERGENT B2, `(.L_x_6) ;  /* 0x0000028000027945 */ /* 0x000fe60003800200 */
[C---:B------:R-:W-:Y:S02]  /*03e0*/  LOP3.LUT R6, R5.reuse, 0xe0, RZ, 0xc0, !PT ;  /* 0x000000e005067812 */ /* 0x040fe400078ec0ff */
[----:B------:R-:W-:-:S03]  /*03f0*/  LOP3.LUT P6, RZ, R5, 0x1f, RZ, 0xc0, !PT ;  /* 0x0000001f05ff7812 */ /* 0x000fc600078cc0ff */
[----:B------:R-:W-:-:S05]  /*0400*/  VIADD R6, R6, 0xffffff80 ;  /* 0xffffff8006067836 */ /* 0x000fca0000000000 */
[----:B------:R-:W-:-:S04]  /*0410*/  SHF.R.U32.HI R6, RZ, 0x5, R6 ;  /* 0x00000005ff067819 */ /* 0x000fc80000011606 */
[----:B------:R-:W-:-:S04]  /*0420*/  LEA R10, -R6, RZ, 0x2 ;  /* 0x000000ff060a7211 */ /* 0x000fc800078e11ff */
[C---:B------:R-:W-:Y:S02]  /*0430*/  ISETP.EQ.AND P3, PT, R10.reuse, -0x18, PT ;  /* 0xffffffe80a00780c */ /* 0x040fe40003f62270 */
[C---:B------:R-:W-:Y:S02]  /*0440*/  ISETP.EQ.AND P4, PT, R10.reuse, -0x14, PT ;  /* 0xffffffec0a00780c */ /* 0x040fe40003f82270 */
[C---:B------:R-:W-:Y:S02]  /*0450*/  ISETP.EQ.AND P2, PT, R10.reuse, -0x10, PT ;  /* 0xfffffff00a00780c */ /* 0x040fe40003f42270 */
[C---:B------:R-:W-:Y:S02]  /*0460*/  ISETP.EQ.AND P1, PT, R10.reuse, -0xc, PT ;  /* 0xfffffff40a00780c */ /* 0x040fe40003f22270 */
[C---:B------:R-:W-:Y:S02]  /*0470*/  ISETP.EQ.AND P0, PT, R10.reuse, -0x8, PT ;  /* 0xfffffff80a00780c */ /* 0x040fe40003f02270 */
[----:B------:R-:W-:-:S03]  /*0480*/  ISETP.EQ.AND P5, PT, R10, RZ, PT ;  /* 0x000000ff0a00720c */ /* 0x000fc60003fa2270 */
[--C-:B------:R-:W-:Y:S01]  /*0490*/  @P3 IMAD.MOV.U32 R6, RZ, RZ, R3.reuse ;  /* 0x000000ffff063224 */ /* 0x100fe200078e0003 */
[C---:B------:R-:W-:Y:S01]  /*04a0*/  ISETP.EQ.AND P3, PT, R10.reuse, -0x4, PT ;  /* 0xfffffffc0a00780c */ /* 0x040fe20003f62270 */
[----:B------:R-:W-:Y:S02]  /*04b0*/  @P4 IMAD.MOV.U32 R8, RZ, RZ, R3 ;  /* 0x000000ffff084224 */ /* 0x000fe400078e0003 */
[--C-:B------:R-:W-:Y:S01]  /*04c0*/  @P4 IMAD.MOV.U32 R6, RZ, RZ, R16.reuse ;  /* 0x000000ffff064224 */ /* 0x100fe200078e0010 */
[----:B------:R-:W-:Y:S01]  /*04d0*/  ISETP.EQ.AND P4, PT, R10, 0x4, PT ;  /* 0x000000040a00780c */ /* 0x000fe20003f82270 */
[----:B------:R-:W-:Y:S02]  /*04e0*/  @P2 IMAD.MOV.U32 R8, RZ, RZ, R16 ;  /* 0x000000ffff082224 */ /* 0x000fe400078e0010 */
[--C-:B------:R-:W-:Y:S02]  /*04f0*/  @P2 IMAD.MOV.U32 R6, RZ, RZ, R15.reuse ;  /* 0x000000ffff062224 */ /* 0x100fe400078e000f */
[----:B------:R-:W-:Y:S01]  /*0500*/  @P1 IMAD.MOV.U32 R8, RZ, RZ, R15 ;  /* 0x000000ffff081224 */ /* 0x000fe200078e000f */
[----:B------:R-:W-:Y:S01]  /*0510*/  @P0 MOV R8, R14 ;  /* 0x0000000e00080202 */ /* 0x000fe20000000f00 */
[----:B------:R-:W-:-:S02]  /*0520*/  @P1 IMAD.MOV.U32 R6, RZ, RZ, R14 ;  /* 0x000000ffff061224 */ /* 0x000fc400078e000e */
[--C-:B------:R-:W-:Y:S02]  /*0530*/  @P0 IMAD.MOV.U32 R6, RZ, RZ, R13.reuse ;  /* 0x000000ffff060224 */ /* 0x100fe400078e000d */
[----:B------:R-:W-:Y:S02]  /*0540*/  @P3 IMAD.MOV.U32 R8, RZ, RZ, R13 ;  /* 0x000000ffff083224 */ /* 0x000fe400078e000d */
[--C-:B------:R-:W-:Y:S02]  /*0550*/  @P3 IMAD.MOV.U32 R6, RZ, RZ, R12.reuse ;  /* 0x000000ffff063224 */ /* 0x100fe400078e000c */
[----:B------:R-:W-:Y:S02]  /*0560*/  @P5 IMAD.MOV.U32 R8, RZ, RZ, R12 ;  /* 0x000000ffff085224 */ /* 0x000fe400078e000c */
[--C-:B------:R-:W-:Y:S02]  /*0570*/  @P5 IMAD.MOV.U32 R6, RZ, RZ, R0.reuse ;  /* 0x000000ffff065224 */ /* 0x100fe400078e0000 */
[----:B------:R-:W-:Y:S01]  /*0580*/  @P4 IMAD.MOV.U32 R8, RZ, RZ, R0 ;  /* 0x000000ffff084224 */ /* 0x000fe200078e0000 */
[----:B------:R-:W-:Y:S06]  /*0590*/  @!P6 BRA `(.L_x_7) ;  /* 0x00000000002ce947 */ /* 0x000fec0003800000 */
[----:B------:R-:W-:Y:S01]  /*05a0*/  @P2 IMAD.MOV.U32 R9, RZ, RZ, R3 ;  /* 0x000000ffff092224 */ /* 0x000fe200078e0003 */
[----:B------:R-:W-:Y:S01]  /*05b0*/  @P1 MOV R9, R16 ;  /* 0x0000001000091202 */ /* 0x000fe20000000f00 */
[----:B------:R-:W-:Y:S01]  /*05c0*/  @P0 IMAD.MOV.U32 R9, RZ, RZ, R15 ;  /* 0x000000ffff090224 */ /* 0x000fe200078e000f */
[----:B------:R-:W-:Y:S01]  /*05d0*/  ISETP.EQ.AND P0, PT, R10, 0x8, PT ;  /* 0x000000080a00780c */ /* 0x000fe20003f02270 */
[----:B------:R-:W-:Y:S01]  /*05e0*/  @P3 IMAD.MOV.U32 R9, RZ, RZ, R14 ;  /* 0x000000ffff093224 */ /* 0x000fe200078e000e */
[----:B------:R-:W-:Y:S01]  /*05f0*/  LOP3.LUT R5, R5, 0x1f, RZ, 0xc0, !PT ;  /* 0x0000001f05057812 */ /* 0x000fe200078ec0ff */
[----:B------:R-:W-:Y:S02]  /*0600*/  @P5 IMAD.MOV.U32 R9, RZ, RZ, R13 ;  /* 0x000000ffff095224 */ /* 0x000fe400078e000d */
[----:B------:R-:W-:Y:S01]  /*0610*/  @P4 IMAD.MOV.U32 R9, RZ, RZ, R12 ;  /* 0x000000ffff094224 */ /* 0x000fe200078e000c */
[----:B------:R-:W-:-:S07]  /*0620*/  SHF.L.W.U32.HI R6, R8, R5, R6 ;  /* 0x0000000508067219 */ /* 0x000fce0000010e06 */
[----:B------:R-:W-:-:S05]  /*0630*/  @P0 IMAD.MOV.U32 R9, RZ, RZ, R0 ;  /* 0x000000ffff090224 */ /* 0x000fca00078e0000 */
[----:B------:R-:W-:-:S07]  /*0640*/  SHF.L.W.U32.HI R8, R9, R5, R8 ;  /* 0x0000000509087219 */ /* 0x000fce0000010e08 */
.L_x_7:
[----:B------:R-:W-:Y:S05]  /*0650*/  BSYNC.RECONVERGENT B2 ;  /* 0x0000000000027941 */ /* 0x000fea0003800200 */
.L_x_6:
[C---:B------:R-:W-:Y:S01]  /*0660*/  SHF.L.W.U32.HI R5, R8.reuse, 0x2, R6 ;  /* 0x0000000208057819 */ /* 0x040fe20000010e06 */
[----:B------:R-:W-:Y:S01]  /*0670*/  IMAD.SHL.U32 R8, R8, 0x4, RZ ;  /* 0x0000000408087824 */ /* 0x000fe200078e00ff */
[----:B------:R-:W-:Y:S01]  /*0680*/  UMOV UR4, 0x54442d19 ;  /* 0x54442d1900047882 */ /* 0x000fe20000000000 */
[----:B------:R-:W-:Y:S01]  /*0690*/  UMOV UR5, 0x3bf921fb ;  /* 0x3bf921fb00057882 */ /* 0x000fe20000000000 */
[----:B------:R-:W-:Y:S02]  /*06a0*/  SHF.R.S32.HI R0, RZ, 0x1f, R5 ;  /* 0x0000001fff007819 */ /* 0x000fe40000011405 */
[----:B------:R-:W-:Y:S02]  /*06b0*/  ISETP.GE.AND P0, PT, R7, RZ, PT ;  /* 0x000000ff0700720c */ /* 0x000fe40003f06270 */
[C---:B------:R-:W-:Y:S02]  /*06c0*/  LOP3.LUT R10, R0.reuse, R8, RZ, 0x3c, !PT ;  /* 0x00000008000a7212 */ /* 0x040fe400078e3cff */
[----:B------:R-:W-:-:S02]  /*06d0*/  LOP3.LUT R11, R0, R5, RZ, 0x3c, !PT ;  /* 0x00000005000b7212 */ /* 0x000fc400078e3cff */
[----:B------:R-:W-:Y:S02]  /*06e0*/  SHF.R.U32.HI R0, RZ, 0x1e, R6 ;  /* 0x0000001eff007819 */ /* 0x000fe40000011606 */
[----:B------:R-:W0:Y:S01]  /*06f0*/  I2F.F64.S64 R8, R10 ;  /* 0x0000000a00087312 */ /* 0x000e220000301c00 */
[C---:B------:R-:W-:Y:S02]  /*0700*/  LOP3.LUT R6, R5.reuse, R7, RZ, 0x3c, !PT ;  /* 0x0000000705067212 */ /* 0x040fe400078e3cff */
[----:B------:R-:W-:Y:S02]  /*0710*/  LEA.HI R0, R5, R0, RZ, 0x1 ;  /* 0x0000000005007211 */ /* 0x000fe400078f08ff */
[----:B------:R-:W-:-:S03]  /*0720*/  ISETP.GE.AND P1, PT, R6, RZ, PT ;  /* 0x000000ff0600720c */ /* 0x000fc60003f26270 */
[----:B------:R-:W-:-:S05]  /*0730*/  IMAD.MOV R5, RZ, RZ, -R0 ;  /* 0x000000ffff057224 */ /* 0x000fca00078e0a00 */
[----:B------:R-:W-:Y:S01]  /*0740*/  @!P0 MOV R0, R5 ;  /* 0x0000000500008202 */ /* 0x000fe20000000f00 */
[----:B0-----:R-:W-:-:S10]  /*0750*/  DMUL R8, R8, UR4 ;  /* 0x0000000408087c28 */ /* 0x001fd40008000000 */
[----:B------:R-:W0:Y:S02]  /*0760*/  F2F.F32.F64 R8, R8 ;  /* 0x0000000800087310 */ /* 0x000e240000301000 */
[----:B0-----:R-:W-:-:S07]  /*0770*/  FSEL R5, -R8, R8, !P1 ;  /* 0x0000000808057208 */ /* 0x001fce0004800100 */
.L_x_4:
[----:B------:R-:W-:Y:S05]  /*0780*/  BSYNC.RECONVERGENT B1 ;  /* 0x0000000000017941 */ /* 0x000fea0003800200 */
.L_x_3:
[----:B------:R-:W-:Y:S01]  /*0790*/  LOP3.LUT R8, R0, 0x1, RZ, 0xc0, !PT ;  /* 0x0000000100087812 */ /* 0x000fe200078ec0ff */
[----:B------:R-:W-:Y:S02]  /*07a0*/  IMAD.MOV.U32 R6, RZ, RZ, 0x37cbac00 ;  /* 0x37cbac00ff067424 */ /* 0x000fe400078e00ff */
[----:B------:R-:W-:Y:S01]  /*07b0*/  FMUL R9, R5, R5 ;  /* 0x0000000505097220 */ /* 0x000fe20000400000 */
[----:B------:R-:W-:Y:S01]  /*07c0*/  IMAD.MOV.U32 R11, RZ, RZ, 0x3effffff ;  /* 0x3effffffff0b7424 */ /* 0x000fe200078e00ff */
[----:B------:R-:W-:Y:S01]  /*07d0*/  ISETP.NE.U32.AND P0, PT, R8, 0x1, PT ;  /* 0x000000010800780c */ /* 0x000fe20003f05070 */
[----:B------:R-:W-:Y:S02]  /*07e0*/  IMAD.MOV.U32 R8, RZ, RZ, 0x3d2aaabb ;  /* 0x3d2aaabbff087424 */ /* 0x000fe400078e00ff */
[----:B------:R-:W-:Y:S01]  /*07f0*/  FFMA R6, R9, R6, -0.0013887860113754868507 ;  /* 0xbab607ed09067423 */ /* 0x000fe20000000006 */
[----:B------:R-:W-:Y:S01]  /*0800*/  VIADD R4, R4, 0x1 ;  /* 0x0000000104047836 */ /* 0x000fe20000000000 */
[----:B------:R-:W-:-:S02]  /*0810*/  LOP3.LUT P1, RZ, R0, 0x2, RZ, 0xc0, !PT ;  /* 0x0000000200ff7812 */ /* 0x000fc4000782c0ff */
[----:B------:R-:W-:Y:S02]  /*0820*/  FSEL R8, R8, 0.0083327032625675201416, !P0 ;  /* 0x3c0885e408087808 */ /* 0x000fe40004000000 */
[----:B------:R-:W-:Y:S02]  /*0830*/  FSEL R6, R6, -0.00019574658654164522886, !P0 ;  /* 0xb94d415306067808 */ /* 0x000fe40004000000 */
[----:B------:R-:W-:Y:S02]  /*0840*/  FSEL R0, R5, 1, P0 ;  /* 0x3f80000005007808 */ /* 0x000fe40000000000 */
[----:B------:R-:W-:Y:S01]  /*0850*/  FSEL R11, -R11, -0.16666662693023681641, !P0 ;  /* 0xbe2aaaa80b0b7808 */ /* 0x000fe20004000100 */
[C---:B------:R-:W-:Y:S01]  /*0860*/  FFMA R6, R9.reuse, R6, R8 ;  /* 0x0000000609067223 */ /* 0x040fe20000000008 */
[----:B------:R-:W-:Y:S01]  /*0870*/  ISETP.NE.AND P0, PT, R4, 0x1e, PT ;  /* 0x0000001e0400780c */ /* 0x000fe20003f05270 */
[C---:B------:R-:W-:Y:S02]  /*0880*/  FFMA R5, R9.reuse, R0, RZ ;  /* 0x0000000009057223 */ /* 0x040fe400000000ff */
[----:B------:R-:W-:-:S04]  /*0890*/  FFMA R6, R9, R6, R11 ;  /* 0x0000000609067223 */ /* 0x000fc8000000000b */
[----:B------:R-:W-:-:S04]  /*08a0*/  FFMA R0, R5, R6, R0 ;  /* 0x0000000605007223 */ /* 0x000fc80000000000 */
[----:B------:R-:W-:-:S04]  /*08b0*/  @P1 FADD R0, RZ, -R0 ;  /* 0x80000000ff001221 */ /* 0x000fc80000000000 */
[----:B------:R-:W-:Y:S01]  /*08c0*/  FFMA R7, R7, 1.0099999904632568359, R0 ;  /* 0x3f8147ae07077823 */ /* 0x000fe20000000000 */
[----:B------:R-:W-:Y:S06]  /*08d0*/  @!P0 BRA `(.L_x_8) ;  /* 0x0000007000c88947 */ /* 0x000fec0003800000 */
[----:B------:R-:W-:Y:S05]  /*08e0*/  BRA `(.L_x_9) ;  /* 0xfffffff800047947 */ /* 0x000fea000383ffff */
.L_x_2:
[----:B------:R-:W-:-:S13]  /*08f0*/  FSETP.GT.AND P0, PT, R7, 0.25, PT ;  /* 0x3e8000000700780b */ /* 0x000fda0003f04000 */
[----:B------:R-:W-:Y:S05]  /*0900*/  @!P0 BRA `(.L_x_10) ;  /* 0x0000007000b88947 */ /* 0x000fea0003800000 */
        /* <DEDUP_REMOVED lines=13> */
[----:B------:R-:W-:Y:S02]  /*09e0*/  IMAD.SHL.U32 R0, R7, 0x100, RZ ;  /* 0x0000010007007824 */ /* 0x000fe400078e00ff */
[----:B------:R-:W-:Y:S02]  /*09f0*/  HFMA2 R6, -RZ, RZ, 0, 0 ;  /* 0x00000000ff067431 */ /* 0x000fe400000001ff */
[----:B------:R-:W-:Y:S01]  /*0a00*/  IMAD.MOV.U32 R15, RZ, RZ, RZ ;  /* 0x000000ffff0f7224 */ /* 0x000fe200078e00ff */
[----:B------:R-:W0:Y:S01]  /*0a10*/  LDCU.64 UR8, c[0x4][URZ] ;  /* 0x01000000ff0877ac */ /* 0x000e220008000a00 */
[----:B------:R-:W-:Y:S01]  /*0a20*/  LOP3.LUT R17, R0, 0x80000000, RZ, 0xfc, !PT ;  /* 0x8000000000117812 */ /* 0x000fe200078efcff */
[----:B------:R-:W-:Y:S01]  /*0a30*/  UMOV UR5, URZ ;  /* 0x000000ff00057c82 */ /* 0x000fe20008000000 */
[----:B------:R-:W-:-:S05]  /*0a40*/  UMOV UR4, URZ ;  /* 0x000000ff00047c82 */ /* 0x000fca0008000000 */
.L_x_13:
        /* <DEDUP_REMOVED lines=17> */
[--C-:B------:R-:W-:Y:S02]  /*0b60*/  @P0 IMAD.MOV.U32 R3, RZ, RZ, R0.reuse ;  /* 0x000000ffff030224 */ /* 0x100fe400078e0000 */
        /* <DEDUP_REMOVED lines=8> */
[C---:B------:R-:W-:Y:S01]  /*0bf0*/  LOP3.LUT P6, R8, R0.reuse, 0x1f, RZ, 0xc0, !PT ;  /* 0x0000001f00087812 */ /* 0x040fe200078cc0ff */
[----:B------:R-:W-:-:S05]  /*0c00*/  VIADD R4, R0, 0xffffff80 ;  /* 0xffffff8000047836 */ /* 0x000fca0000000000 */
[----:B------:R-:W-:-:S05]  /*0c10*/  SHF.R.U32.HI R4, RZ, 0x5, R4 ;  /* 0x00000005ff047819 */ /* 0x000fca0000011604 */
[----:B------:R-:W-:-:S05]  /*0c20*/  IMAD.U32 R6, R4, -0x4, RZ ;  /* 0xfffffffc04067824 */ /* 0x000fca00078e00ff */
        /* <DEDUP_REMOVED lines=11> */
[----:B------:R-:W-:Y:S01]  /*0ce0*/  @P2 IMAD.MOV.U32 R5, RZ, RZ, R10 ;  /* 0x000000ffff052224 */ /* 0x000fe200078e000a */
[----:B------:R-:W-:Y:S01]  /*0cf0*/  @P2 MOV R4, R11 ;  /* 0x0000000b00042202 */ /* 0x000fe20000000f00 */
[----:B------:R-:W-:Y:S02]  /*0d00*/  @P1 IMAD.MOV.U32 R4, RZ, RZ, R12 ;  /* 0x000000ffff041224 */ /* 0x000fe400078e000c */
[----:B------:R-:W-:-:S02]  /*0d10*/  @P0 IMAD.MOV.U32 R4, RZ, RZ, R13 ;  /* 0x000000ffff040224 */ /* 0x000fc400078e000d */
[----:B------:R-:W-:Y:S02]  /*0d20*/  @P1 IMAD.MOV.U32 R5, RZ, RZ, R11 ;  /* 0x000000ffff051224 */ /* 0x000fe400078e000b */
[----:B------:R-:W-:Y:S01]  /*0d30*/  @P3 IMAD.MOV.U32 R4, RZ, RZ, R14 ;  /* 0x000000ffff043224 */ /* 0x000fe200078e000e */
[----:B------:R-:W-:Y:S01]  /*0d40*/  @P5 MOV R4, R15 ;  /* 0x0000000f00045202 */ /* 0x000fe20000000f00 */
[----:B------:R-:W-:Y:S02]  /*0d50*/  @P0 IMAD.MOV.U32 R5, RZ, RZ, R12 ;  /* 0x000000ffff050224 */ /* 0x000fe400078e000c */
[----:B------:R-:W-:Y:S02]  /*0d60*/  @P3 IMAD.MOV.U32 R5, RZ, RZ, R13 ;  /* 0x000000ffff053224 */ /* 0x000fe400078e000d */
[----:B------:R-:W-:Y:S02]  /*0d70*/  @P5 IMAD.MOV.U32 R5, RZ, RZ, R14 ;  /* 0x000000ffff055224 */ /* 0x000fe400078e000e */
[----:B------:R-:W-:-:S02]  /*0d80*/  @P4 IMAD.MOV.U32 R5, RZ, RZ, R15 ;  /* 0x000000ffff054224 */ /* 0x000fc400078e000f */
[----:B------:R-:W-:Y:S01]  /*0d90*/  IMAD.MOV.U32 R0, RZ, RZ, R4 ;  /* 0x000000ffff007224 */ /* 0x000fe200078e0004 */
[----:B------:R-:W-:Y:S06]  /*0da0*/  @!P6 BRA `(.L_x_15) ;  /* 0x000000000028e947 */ /* 0x000fec0003800000 */
[----:B------:R-:W-:Y:S01]  /*0db0*/  @P2 IMAD.MOV.U32 R4, RZ, RZ, R3 ;  /* 0x000000ffff042224 */ /* 0x000fe200078e0003 */
[----:B------:R-:W-:Y:S01]  /*0dc0*/  SHF.L.W.U32.HI R0, R5, R8, R0 ;  /* 0x0000000805007219 */ /* 0x000fe20000010e00 */
[----:B------:R-:W-:Y:S02]  /*0dd0*/  @P1 IMAD.MOV.U32 R4, RZ, RZ, R10 ;  /* 0x000000ffff041224 */ /* 0x000fe400078e000a */
[----:B------:R-:W-:Y:S01]  /*0de0*/  @P0 IMAD.MOV.U32 R4, RZ, RZ, R11 ;  /* 0x000000ffff040224 */ /* 0x000fe200078e000b */
[----:B------:R-:W-:Y:S01]  /*0df0*/  ISETP.EQ.AND P0, PT, R6, 0x8, PT ;  /* 0x000000080600780c */ /* 0x000fe20003f02270 */
[----:B------:R-:W-:Y:S02]  /*0e00*/  @P3 IMAD.MOV.U32 R4, RZ, RZ, R12 ;  /* 0x000000ffff043224 */ /* 0x000fe400078e000c */
[----:B------:R-:W-:Y:S01]  /*0e10*/  @P5 IMAD.MOV.U32 R4, RZ, RZ, R13 ;  /* 0x000000ffff045224 */ /* 0x000fe200078e000d */
[----:B------:R-:W-:-:S09]  /*0e20*/  @P4 MOV R4, R14 ;  /* 0x0000000e00044202 */ /* 0x000fd20000000f00 */
[----:B------:R-:W-:-:S05]  /*0e30*/  @P0 IMAD.MOV.U32 R4, RZ, RZ, R15 ;  /* 0x000000ffff040224 */ /* 0x000fca00078e000f */
[----:B------:R-:W-:-:S07]  /*0e40*/  SHF.L.W.U32.HI R5, R4, R8, R5 ;  /* 0x0000000804057219 */ /* 0x000fce0000010e05 */
.L_x_15:
[----:B------:R-:W-:Y:S05]  /*0e50*/  BSYNC.RECONVERGENT B2 ;  /* 0x0000000000027941 */ /* 0x000fea0003800200 */
.L_x_14:
[C---:B------:R-:W-:Y:S01]  /*0e60*/  SHF.L.W.U32.HI R6, R5.reuse, 0x2, R0 ;  /* 0x0000000205067819 */ /* 0x040fe20000010e00 */
[----:B------:R-:W-:Y:S01]  /*0e70*/  IMAD.SHL.U32 R5, R5, 0x4, RZ ;  /* 0x0000000405057824 */ /* 0x000fe200078e00ff */
[----:B------:R-:W-:Y:S01]  /*0e80*/  UMOV UR4, 0x54442d19 ;  /* 0x54442d1900047882 */ /* 0x000fe20000000000 */
[----:B------:R-:W-:Y:S01]  /*0e90*/  UMOV UR5, 0x3bf921fb ;  /* 0x3bf921fb00057882 */ /* 0x000fe20000000000 */
[----:B------:R-:W-:Y:S02]  /*0ea0*/  SHF.R.S32.HI R4, RZ, 0x1f, R6 ;  /* 0x0000001fff047819 */ /* 0x000fe40000011406 */
[----:B------:R-:W-:Y:S02]  /*0eb0*/  LOP3.LUT R15, R6, R7, RZ, 0x3c, !PT ;  /* 0x00000007060f7212 */ /* 0x000fe400078e3cff */
[C---:B------:R-:W-:Y:S02]  /*0ec0*/  LOP3.LUT R8, R4.reuse, R5, RZ, 0x3c, !PT ;  /* 0x0000000504087212 */ /* 0x040fe400078e3cff */
[----:B------:R-:W-:-:S02]  /*0ed0*/  LOP3.LUT R9, R4, R6, RZ, 0x3c, !PT ;  /* 0x0000000604097212 */ /* 0x000fc400078e3cff */
[----:B------:R-:W-:Y:S02]  /*0ee0*/  ISETP.GE.AND P0, PT, R15, RZ, PT ;  /* 0x000000ff0f00720c */ /* 0x000fe40003f06270 */
[----:B------:R-:W0:Y:S01]  /*0ef0*/  I2F.F64.S64 R4, R8 ;  /* 0x0000000800047312 */ /* 0x000e220000301c00 */
[----:B------:R-:W-:-:S04]  /*0f00*/  SHF.R.U32.HI R0, RZ, 0x1e, R0 ;  /* 0x0000001eff007819 */ /* 0x000fc80000011600 */
[----:B------:R-:W-:Y:S01]  /*0f10*/  LEA.HI R0, R6, R0, RZ, 0x1 ;  /* 0x0000000006007211 */ /* 0x000fe200078f08ff */
[----:B0-----:R-:W-:-:S10]  /*0f20*/  DMUL R4, R4, UR4 ;  /* 0x0000000404047c28 */ /* 0x001fd40008000000 */
[----:B------:R-:W0:Y:S02]  /*0f30*/  F2F.F32.F64 R4, R4 ;  /* 0x0000000400047310 */ /* 0x000e240000301000 */
[----:B0-----:R-:W-:-:S07]  /*0f40*/  FSEL R15, -R4, R4, !P0 ;  /* 0x00000004040f7208 */ /* 0x001fce0004000100 */
.L_x_12:
[----:B------:R-:W-:Y:S05]  /*0f50*/  BSYNC.RECONVERGENT B1 ;  /* 0x0000000000017941 */ /* 0x000fea0003800200 */
.L_x_11:
[C---:B------:R-:W-:Y:S01]  /*0f60*/  LOP3.LUT R5, R0.reuse, 0x1, RZ, 0xc0, !PT ;  /* 0x0000000100057812 */ /* 0x040fe200078ec0ff */
[----:B------:R-:W-:Y:S02]  /*0f70*/  IMAD.MOV.U32 R4, RZ, RZ, 0x37cbac00 ;  /* 0x37cbac00ff047424 */ /* 0x000fe400078e00ff */
[----:B------:R-:W-:Y:S01]  /*0f80*/  FMUL R9, R15, R15 ;  /* 0x0000000f0f097220 */ /* 0x000fe20000400000 */
[----:B------:R-:W-:Y:S01]  /*0f90*/  VIADD R0, R0, 0x1 ;  /* 0x0000000100007836 */ /* 0x000fe20000000000 */
[----:B------:R-:W-:Y:S01]  /*0fa0*/  ISETP.NE.U32.AND P0, PT, R5, 0x1, PT ;  /* 0x000000010500780c */ /* 0x000fe20003f05070 */
[----:B------:R-:W-:Y:S02]  /*0fb0*/  IMAD.MOV.U32 R5, RZ, RZ, 0x3c0885e4 ;  /* 0x3c0885e4ff057424 */ /* 0x000fe400078e00ff */
[----:B------:R-:W-:Y:S01]  /*0fc0*/  FFMA R8, R9, R4, -0.0013887860113754868507 ;  /* 0xbab607ed09087423 */ /* 0x000fe20000000004 */
[----:B------:R-:W-:Y:S01]  /*0fd0*/  IMAD.MOV.U32 R6, RZ, RZ, 0x3e2aaaa8 ;  /* 0x3e2aaaa8ff067424 */ /* 0x000fe200078e00ff */
[----:B------:R-:W-:Y:S01]  /*0fe0*/  LOP3.LUT P1, RZ, R0, 0x2, RZ, 0xc0, !PT ;  /* 0x0000000200ff7812 */ /* 0x000fe2000782c0ff */
[----:B------:R-:W-:Y:S01]  /*0ff0*/  BSSY.RECONVERGENT B1, `(.L_x_16) ;  /* 0x0000074000017945 */ /* 0x000fe20003800200 */
[----:B------:R-:W-:-:S02]  /*1000*/  FSEL R16, R5, 0.041666727513074874878, !P0 ;  /* 0x3d2aaabb05107808 */ /* 0x000fc40004000000 */
[----:B------:R-:W-:Y:S02]  /*1010*/  FSEL R8, R8, -0.00019574658654164522886, P0 ;  /* 0xb94d415308087808 */ /* 0x000fe40000000000 */
[----:B------:R-:W-:Y:S02]  /*1020*/  FSEL R0, R15, 1, !P0 ;  /* 0x3f8000000f007808 */ /* 0x000fe40004000000 */
[----:B------:R-:W-:Y:S01]  /*1030*/  FSEL R17, -R6, -0.4999999701976776123, !P0 ;  /* 0xbeffffff06117808 */ /* 0x000fe20004000100 */
[C---:B------:R-:W-:Y:S02]  /*1040*/  FFMA R8, R9.reuse, R8, R16 ;  /* 0x0000000809087223 */ /* 0x040fe40000000010 */
[C---:B------:R-:W-:Y:S02]  /*1050*/  FFMA R15, R9.reuse, R0, RZ ;  /* 0x00000000090f7223 */ /* 0x040fe400000000ff */
[----:B------:R-:W-:-:S04]  /*1060*/  FFMA R8, R9, R8, R17 ;  /* 0x0000000809087223 */ /* 0x000fc80000000011 */
[----:B------:R-:W-:-:S04]  /*1070*/  FFMA R0, R15, R8, R0 ;  /* 0x000000080f007223 */ /* 0x000fc80000000000 */
[----:B------:R-:W-:-:S04]  /*1080*/  @P1 FADD R0, RZ, -R0 ;  /* 0x80000000ff001221 */ /* 0x000fc80000000000 */
[----:B------:R-:W-:-:S04]  /*1090*/  FFMA R7, R7, 1.0199999809265136719, R0 ;  /* 0x3f828f5c07077823 */ /* 0x000fc80000000000 */
[C---:B------:R-:W-:Y:S01]  /*10a0*/  FMUL R0, R7.reuse, 0.63661974668502807617 ;  /* 0x3f22f98307007820 */ /* 0x040fe20000400000 */
[----:B------:R-:W-:-:S05]  /*10b0*/  FSETP.GE.AND P0, PT, |R7|, 105615, PT ;  /* 0x47ce47800700780b */ /* 0x000fca0003f06200 */
[----:B------:R-:W0:Y:S02]  /*10c0*/  F2I.NTZ R0, R0 ;  /* 0x0000000000007305 */ /* 0x000e240000203100 */
[----:B0-----:R-:W-:-:S05]  /*10d0*/  I2FP.F32.S32 R8, R0 ;  /* 0x0000000000087245 */ /* 0x001fca0000201400 */
[----:B------:R-:W-:-:S04]  /*10e0*/  FFMA R9, R8, -1.5707962512969970703, R7 ;  /* 0xbfc90fda08097823 */ /* 0x000fc80000000007 */
[----:B------:R-:W-:-:S04]  /*10f0*/  FFMA R9, R8, -7.5497894158615963534e-08, R9 ;  /* 0xb3a2216808097823 */ /* 0x000fc80000000009 */
[----:B------:R-:W-:Y:S01]  /*1100*/  FFMA R8, R8, -5.3903029534742383927e-15, R9 ;  /* 0xa7c234c508087823 */ /* 0x000fe20000000009 */
[----:B------:R-:W-:Y:S06]  /*1110*/  @!P0 BRA `(.L_x_17) ;  /* 0x0000000400848947 */ /* 0x000fec0003800000 */
[----:B------:R-:W-:-:S13]  /*1120*/  FSETP.NEU.AND P0, PT, |R7|, +INF , PT ;  /* 0x7f8000000700780b */ /* 0x000fda0003f0d200 */
[----:B------:R-:W-:Y:S05]  /*1130*/  @!P0 BRA `(.L_x_18) ;  /* 0x0000000400748947 */ /* 0x000fea0003800000 */
[----:B------:R-:W-:Y:S01]  /*1140*/  IMAD.SHL.U32 R8, R7, 0x100, RZ ;  /* 0x0000010007087824 */ /* 0x000fe200078e00ff */
[----:B------:R-:W-:Y:S01]  /*1150*/  MOV R0, RZ ;  /* 0x000000ff00007202 */ /* 0x000fe20000000f00 */
[----:B------:R-:W-:Y:S01]  /*1160*/  IMAD.MOV.U32 R18, RZ, RZ, RZ ;  /* 0x000000ffff127224 */ /* 0x000fe200078e00ff */
[----:B------:R-:W0:Y:S02]  /*1170*/  LDCU.64 UR8, c[0x4][URZ] ;  /* 0x01000000ff0877ac */ /* 0x000e240008000a00 */
[----:B------:R-:W-:Y:S01]  /*1180*/  LOP3.LUT R15, R8, 0x80000000, RZ, 0xfc, !PT ;  /* 0x80000000080f7812 */ /* 0x000fe200078efcff */
[----:B------:R-:W-:Y:S01]  /*1190*/  UMOV UR5, URZ ;  /* 0x000000ff00057c82 */ /* 0x000fe20008000000 */
[----:B------:R-:W-:-:S05]  /*11a0*/  UMOV UR4, URZ ;  /* 0x000000ff00047c82 */ /* 0x000fca0008000000 */
.L_x_19:
        /* <DEDUP_REMOVED lines=40> */
[----:B------:R-:W-:Y:S01]  /*1430*/  @P4 IMAD.MOV.U32 R9, RZ, RZ, R10 ;  /* 0x000000ffff094224 */ /* 0x000fe200078e000a */
[----:B------:R-:W-:Y:S01]  /*1440*/  ISETP.EQ.AND P4, PT, R17, 0x4, PT ;  /* 0x000000041100780c */ /* 0x000fe20003f82270 */
[----:B------:R-:W-:Y:S01]  /*1450*/  @P2 IMAD.MOV.U32 R9, RZ, RZ, R11 ;  /* 0x000000ffff092224 */ /* 0x000fe200078e000b */
[----:B------:R-:W-:Y:S01]  /*1460*/  @P2 MOV R15, R10 ;  /* 0x0000000a000f2202 */ /* 0x000fe20000000f00 */
[----:B------:R-:W-:Y:S02]  /*1470*/  @P1 IMAD.MOV.U32 R9, RZ, RZ, R12 ;  /* 0x000000ffff091224 */ /* 0x000fe400078e000c */
[----:B------:R-:W-:-:S02]  /*1480*/  @P0 IMAD.MOV.U32 R9, RZ, RZ, R13 ;  /* 0x000000ffff090224 */ /* 0x000fc400078e000d */
[----:B------:R-:W-:Y:S02]  /*1490*/  @P1 IMAD.MOV.U32 R15, RZ, RZ, R11 ;  /* 0x000000ffff0f1224 */ /* 0x000fe400078e000b */
[----:B------:R-:W-:Y:S02]  /*14a0*/  @P3 IMAD.MOV.U32 R9, RZ, RZ, R14 ;  /* 0x000000ffff093224 */ /* 0x000fe400078e000e */
[----:B------:R-:W-:Y:S02]  /*14b0*/  @P5 IMAD.MOV.U32 R9, RZ, RZ, R0 ;  /* 0x000000ffff095224 */ /* 0x000fe400078e0000 */
[----:B------:R-:W-:Y:S02]  /*14c0*/  @P0 IMAD.MOV.U32 R15, RZ, RZ, R12 ;  /* 0x000000ffff0f0224 */ /* 0x000fe400078e000c */
[----:B------:R-:W-:Y:S01]  /*14d0*/  @P3 IMAD.MOV.U32 R15, RZ, RZ, R13 ;  /* 0x000000ffff0f3224 */ /* 0x000fe200078e000d */
[----:B------:R-:W-:Y:S01]  /*14e0*/  @P5 MOV R15, R14 ;  /* 0x0000000e000f5202 */ /* 0x000fe20000000f00 */
[----:B------:R-:W-:-:S02]  /*14f0*/  @P4 IMAD.MOV.U32 R15, RZ, RZ, R0 ;  /* 0x000000ffff0f4224 */ /* 0x000fc400078e0000 */
[----:B------:R-:W-:Y:S01]  /*1500*/  IMAD.MOV.U32 R18, RZ, RZ, R9 ;  /* 0x000000ffff127224 */ /* 0x000fe200078e0009 */
[----:B------:R-:W-:Y:S06]  /*1510*/  @!P6 BRA `(.L_x_21) ;  /* 0x00000000002ce947 */ /* 0x000fec0003800000 */
[----:B------:R-:W-:Y:S01]  /*1520*/  @P2 IMAD.MOV.U32 R16, RZ, RZ, R3 ;  /* 0x000000ffff102224 */ /* 0x000fe200078e0003 */
[----:B------:R-:W-:Y:S01]  /*1530*/  LOP3.LUT R8, R8, 0x1f, RZ, 0xc0, !PT ;  /* 0x0000001f08087812 */ /* 0x000fe200078ec0ff */
[----:B------:R-:W-:Y:S02]  /*1540*/  @P1 IMAD.MOV.U32 R16, RZ, RZ, R10 ;  /* 0x000000ffff101224 */ /* 0x000fe400078e000a */
[----:B------:R-:W-:Y:S01]  /*1550*/  @P0 IMAD.MOV.U32 R16, RZ, RZ, R11 ;  /* 0x000000ffff100224 */ /* 0x000fe200078e000b */
[----:B------:R-:W-:Y:S01]  /*1560*/  ISETP.EQ.AND P0, PT, R17, 0x8, PT ;  /* 0x000000081100780c */ /* 0x000fe20003f02270 */
[----:B------:R-:W-:Y:S01]  /*1570*/  @P3 IMAD.MOV.U32 R16, RZ, RZ, R12 ;  /* 0x000000ffff103224 */ /* 0x000fe200078e000c */
[----:B------:R-:W-:Y:S01]  /*1580*/  @P5 MOV R16, R13 ;  /* 0x0000000d00105202 */ /* 0x000fe20000000f00 */
[----:B------:R-:W-:Y:S01]  /*1590*/  @P4 IMAD.MOV.U32 R16, RZ, RZ, R14 ;  /* 0x000000ffff104224 */ /* 0x000fe200078e000e */
[----:B------:R-:W-:-:S09]  /*15a0*/  SHF.L.W.U32.HI R18, R15, R8, R18 ;  /* 0x000000080f127219 */ /* 0x000fd20000010e12 */
[----:B------:R-:W-:-:S05]  /*15b0*/  @P0 IMAD.MOV.U32 R16, RZ, RZ, R0 ;  /* 0x000000ffff100224 */ /* 0x000fca00078e0000 */
[----:B------:R-:W-:-:S07]  /*15c0*/  SHF.L.W.U32.HI R15, R16, R8, R15 ;  /* 0x00000008100f7219 */ /* 0x000fce0000010e0f */
.L_x_21:
[----:B------:R-:W-:Y:S05]  /*15d0*/  BSYNC.RECONVERGENT B2 ;  /* 0x0000000000027941 */ /* 0x000fea0003800200 */
.L_x_20:
        /* <DEDUP_REMOVED lines=9> */
[C---:B------:R-:W-:Y:S02]  /*1670*/  LOP3.LUT R15, R19.reuse, R7, RZ, 0x3c, !PT ;  /* 0x00000007130f7212 */ /* 0x040fe400078e3cff */
[----:B------:R-:W0:Y:S01]  /*1680*/  I2F.F64.S64 R8, R8 ;  /* 0x0000000800087312 */ /* 0x000e220000301c00 */
[----:B------:R-:W-:Y:S02]  /*1690*/  LEA.HI R0, R19, R0, RZ, 0x1 ;  /* 0x0000000013007211 */ /* 0x000fe400078f08ff */
[----:B------:R-:W-:-:S03]  /*16a0*/  ISETP.GE.AND P1, PT, R15, RZ, PT ;  /* 0x000000ff0f00720c */ /* 0x000fc60003f26270 */
[----:B------:R-:W-:-:S04]  /*16b0*/  IMAD.MOV R15, RZ, RZ, -R0 ;  /* 0x000000ffff0f7224 */ /* 0x000fc800078e0a00 */
[----:B------:R-:W-:Y:S01]  /*16c0*/  @!P0 IMAD.MOV.U32 R0, RZ, RZ, R15 ;  /* 0x000000ffff008224 */ /* 0x000fe200078e000f */
[----:B0-----:R-:W-:-:S10]  /*16d0*/  DMUL R16, R8, UR4 ;  /* 0x0000000408107c28 */ /* 0x001fd40008000000 */
[----:B------:R-:W0:Y:S02]  /*16e0*/  F2F.F32.F64 R16, R16 ;  /* 0x0000001000107310 */ /* 0x000e240000301000 */
[----:B0-----:R-:W-:Y:S01]  /*16f0*/  FSEL R8, -R16, R16, !P1 ;  /* 0x0000001010087208 */ /* 0x001fe20004800100 */
[----:B------:R-:W-:Y:S06]  /*1700*/  BRA `(.L_x_17) ;  /* 0x0000000000087947 */ /* 0x000fec0003800000 */
.L_x_18:
[----:B------:R-:W-:Y:S01]  /*1710*/  FMUL R8, RZ, R7 ;  /* 0x00000007ff087220 */ /* 0x000fe20000400000 */
[----:B------:R-:W-:-:S07]  /*1720*/  IMAD.MOV.U32 R0, RZ, RZ, RZ ;  /* 0x000000ffff007224 */ /* 0x000fce00078e00ff */
.L_x_17:
[----:B------:R-:W-:Y:S05]  /*1730*/  BSYNC.RECONVERGENT B1 ;  /* 0x0000000000017941 */ /* 0x000fea0003800200 */
.L_x_16:
[----:B------:R-:W-:Y:S01]  /*1740*/  FMUL R9, R8, R8 ;  /* 0x0000000808097220 */ /* 0x000fe20000400000 */
[C---:B------:R-:W-:Y:S01]  /*1750*/  LOP3.LUT R16, R0.reuse, 0x1, RZ, 0xc0, !PT ;  /* 0x0000000100107812 */ /* 0x040fe200078ec0ff */
[----:B------:R-:W-:Y:S01]  /*1760*/  VIADD R0, R0, 0x1 ;  /* 0x0000000100007836 */ /* 0x000fe20000000000 */
[----:B------:R-:W-:Y:S01]  /*1770*/  BSSY.RECONVERGENT B1, `(.L_x_22) ;  /* 0x0000077000017945 */ /* 0x000fe20003800200 */
[----:B------:R-:W-:Y:S01]  /*1780*/  FFMA R15, R9, R4, -0.0013887860113754868507 ;  /* 0xbab607ed090f7423 */ /* 0x000fe20000000004 */
[----:B------:R-:W-:Y:S02]  /*1790*/  ISETP.NE.U32.AND P0, PT, R16, 0x1, PT ;  /* 0x000000011000780c */ /* 0x000fe40003f05070 */
[----:B------:R-:W-:Y:S02]  /*17a0*/  LOP3.LUT P1, RZ, R0, 0x2, RZ, 0xc0, !PT ;  /* 0x0000000200ff7812 */ /* 0x000fe4000782c0ff */
[----:B------:R-:W-:Y:S02]  /*17b0*/  FSEL R16, R15, -0.00019574658654164522886, P0 ;  /* 0xb94d41530f107808 */ /* 0x000fe40000000000 */
[----:B------:R-:W-:-:S02]  /*17c0*/  FSEL R18, R5, 0.041666727513074874878, !P0 ;  /* 0x3d2aaabb05127808 */ /* 0x000fc40004000000 */
        /* <DEDUP_REMOVED lines=18> */
[----:B------:R-:W-:Y:S01]  /*18f0*/  SHF.L.U32 R8, R7, 0x8, RZ ;  /* 0x0000000807087819 */ /* 0x000fe200000006ff */
[----:B------:R-:W-:Y:S01]  /*1900*/  IMAD.MOV.U32 R0, RZ, RZ, RZ ;  /* 0x000000ffff007224 */ /* 0x000fe200078e00ff */
[----:B------:R-:W0:Y:S01]  /*1910*/  LDCU.64 UR8, c[0x4][URZ] ;  /* 0x01000000ff0877ac */ /* 0x000e220008000a00 */
[----:B------:R-:W-:Y:S01]  /*1920*/  IMAD.MOV.U32 R18, RZ, RZ, RZ ;  /* 0x000000ffff127224 */ /* 0x000fe200078e00ff */
[----:B------:R-:W-:Y:S01]  /*1930*/  LOP3.LUT R15, R8, 0x80000000, RZ, 0xfc, !PT ;  /* 0x80000000080f7812 */ /* 0x000fe200078efcff */
[----:B------:R-:W-:Y:S01]  /*1940*/  UMOV UR5, URZ ;  /* 0x000000ff00057c82 */ /* 0x000fe20008000000 */
[----:B------:R-:W-:-:S05]  /*1950*/  UMOV UR4, URZ ;  /* 0x000000ff00047c82 */ /* 0x000fca0008000000 */
.L_x_25:
        /* <DEDUP_REMOVED lines=39> */
[----:B------:R-:W-:Y:S01]  /*1bd0*/  @P4 IMAD.MOV.U32 R15, RZ, RZ, R3 ;  /* 0x000000ffff0f4224 */ /* 0x000fe200078e0003 */
[----:B------:R-:W-:Y:S01]  /*1be0*/  @P4 MOV R9, R10 ;  /* 0x0000000a00094202 */ /* 0x000fe20000000f00 */
[----:B------:R-:W-:Y:S01]  /*1bf0*/  @P2 IMAD.MOV.U32 R9, RZ, RZ, R11 ;  /* 0x000000ffff092224 */ /* 0x000fe200078e000b */
[----:B------:R-:W-:Y:S01]  /*1c00*/  ISETP.EQ.AND P4, PT, R17, 0x4, PT ;  /* 0x000000041100780c */ /* 0x000fe20003f82270 */
[----:B------:R-:W-:Y:S02]  /*1c10*/  @P1 IMAD.MOV.U32 R9, RZ, RZ, R12 ;  /* 0x000000ffff091224 */ /* 0x000fe400078e000c */
[----:B------:R-:W-:Y:S02]  /*1c20*/  @P0 IMAD.MOV.U32 R9, RZ, RZ, R13 ;  /* 0x000000ffff090224 */ /* 0x000fe400078e000d */
[----:B------:R-:W-:-:S02]  /*1c30*/  @P2 IMAD.MOV.U32 R15, RZ, RZ, R10 ;  /* 0x000000ffff0f2224 */ /* 0x000fc400078e000a */
[----:B------:R-:W-:Y:S02]  /*1c40*/  @P1 IMAD.MOV.U32 R15, RZ, RZ, R11 ;  /* 0x000000ffff0f1224 */ /* 0x000fe400078e000b */
[----:B------:R-:W-:Y:S01]  /*1c50*/  @P3 MOV R9, R14 ;  /* 0x0000000e00093202 */ /* 0x000fe20000000f00 */
[----:B------:R-:W-:Y:S02]  /*1c60*/  @P5 IMAD.MOV.U32 R9, RZ, RZ, R0 ;  /* 0x000000ffff095224 */ /* 0x000fe400078e0000 */
[----:B------:R-:W-:Y:S02]  /*1c70*/  @P0 IMAD.MOV.U32 R15, RZ, RZ, R12 ;  /* 0x000000ffff0f0224 */ /* 0x000fe400078e000c */
[----:B------:R-:W-:Y:S02]  /*1c80*/  @P3 IMAD.MOV.U32 R15, RZ, RZ, R13 ;  /* 0x000000ffff0f3224 */ /* 0x000fe400078e000d */
[----:B------:R-:W-:Y:S02]  /*1c90*/  @P5 IMAD.MOV.U32 R15, RZ, RZ, R14 ;  /* 0x000000ffff0f5224 */ /* 0x000fe400078e000e */
[----:B------:R-:W-:-:S02]  /*1ca0*/  @P4 IMAD.MOV.U32 R15, RZ, RZ, R0 ;  /* 0x000000ffff0f4224 */ /* 0x000fc400078e0000 */
[----:B------:R-:W-:Y:S01]  /*1cb0*/  IMAD.MOV.U32 R18, RZ, RZ, R9 ;  /* 0x000000ffff127224 */ /* 0x000fe200078e0009 */
[----:B------:R-:W-:Y:S06]  /*1cc0*/  @!P6 BRA `(.L_x_27) ;  /* 0x00000000002ce947 */ /* 0x000fec0003800000 */
[----:B------:R-:W-:Y:S01]  /*1cd0*/  @P2 IMAD.MOV.U32 R16, RZ, RZ, R3 ;  /* 0x000000ffff102224 */ /* 0x000fe200078e0003 */
[----:B------:R-:W-:Y:S01]  /*1ce0*/  LOP3.LUT R8, R8, 0x1f, RZ, 0xc0, !PT ;  /* 0x0000001f08087812 */ /* 0x000fe200078ec0ff */
[----:B------:R-:W-:Y:S02]  /*1cf0*/  @P1 IMAD.MOV.U32 R16, RZ, RZ, R10 ;  /* 0x000000ffff101224 */ /* 0x000fe400078e000a */
[----:B------:R-:W-:Y:S01]  /*1d00*/  @P0 IMAD.MOV.U32 R16, RZ, RZ, R11 ;  /* 0x000000ffff100224 */ /* 0x000fe200078e000b */
[----:B------:R-:W-:Y:S02]  /*1d10*/  ISETP.EQ.AND P0, PT, R17, 0x8, PT ;  /* 0x000000081100780c */ /* 0x000fe40003f02270 */
[----:B------:R-:W-:Y:S01]  /*1d20*/  @P3 MOV R16, R12 ;  /* 0x0000000c00103202 */ /* 0x000fe20000000f00 */
[----:B------:R-:W-:Y:S01]  /*1d30*/  @P5 IMAD.MOV.U32 R16, RZ, RZ, R13 ;  /* 0x000000ffff105224 */ /* 0x000fe200078e000d */
[----:B------:R-:W-:Y:S01]  /*1d40*/  SHF.L.W.U32.HI R18, R15, R8, R18 ;  /* 0x000000080f127219 */ /* 0x000fe20000010e12 */
[----:B------:R-:W-:-:S08]  /*1d50*/  @P4 IMAD.MOV.U32 R16, RZ, RZ, R14 ;  /* 0x000000ffff104224 */ /* 0x000fd000078e000e */
[----:B------:R-:W-:-:S05]  /*1d60*/  @P0 IMAD.MOV.U32 R16, RZ, RZ, R0 ;  /* 0x000000ffff100224 */ /* 0x000fca00078e0000 */
[----:B------:R-:W-:-:S07]  /*1d70*/  SHF.L.W.U32.HI R15, R16, R8, R15 ;  /* 0x00000008100f7219 */ /* 0x000fce0000010e0f */
.L_x_27:
[----:B------:R-:W-:Y:S05]  /*1d80*/  BSYNC.RECONVERGENT B2 ;  /* 0x0000000000027941 */ /* 0x000fea0003800200 */
.L_x_26:
        /* <DEDUP_REMOVED lines=19> */
.L_x_24:
[----:B------:R-:W-:Y:S01]  /*1ec0*/  FMUL R8, RZ, R7 ;  /* 0x00000007ff087220 */ /* 0x000fe20000400000 */
[----:B------:R-:W-:-:S07]  /*1ed0*/  IMAD.MOV.U32 R0, RZ, RZ, RZ ;  /* 0x000000ffff007224 */ /* 0x000fce00078e00ff */
.L_x_23:
[----:B------:R-:W-:Y:S05]  /*1ee0*/  BSYNC.RECONVERGENT B1 ;  /* 0x0000000000017941 */ /* 0x000fea0003800200 */
.L_x_22:
[----:B------:R-:W-:Y:S01]  /*1ef0*/  FMUL R9, R8, R8 ;  /* 0x0000000808097220 */ /* 0x000fe20000400000 */
[C---:B------:R-:W-:Y:S01]  /*1f00*/  LOP3.LUT R16, R0.reuse, 0x1, RZ, 0xc0, !PT ;  /* 0x0000000100107812 */ /* 0x040fe200078ec0ff */
[----:B------:R-:W-:Y:S01]  /*1f10*/  BSSY.RECONVERGENT B1, `(.L_x_28) ;  /* 0x0000078000017945 */ /* 0x000fe20003800200 */
[----:B------:R-:W-:Y:S01]  /*1f20*/  IADD3 R0, PT, PT, R0, 0x1, RZ ;  /* 0x0000000100007810 */ /* 0x000fe20007ffe0ff */
        /* <DEDUP_REMOVED lines=24> */
[----:B------:R-:W0:Y:S01]  /*20b0*/  LDCU.64 UR8, c[0x4][URZ] ;  /* 0x01000000ff0877ac */ /* 0x000e220008000a00 */
[----:B------:R-:W-:Y:S02]  /*20c0*/  IMAD.MOV.U32 R0, RZ, RZ, RZ ;  /* 0x000000ffff007224 */ /* 0x000fe400078e00ff */
[----:B------:R-:W-:Y:S01]  /*20d0*/  IMAD.MOV.U32 R18, RZ, RZ, RZ ;  /* 0x000000ffff127224 */ /* 0x000fe200078e00ff */
[----:B------:R-:W-:Y:S01]  /*20e0*/  LOP3.LUT R15, R8, 0x80000000, RZ, 0xfc, !PT ;  /* 0x80000000080f7812 */ /* 0x000fe200078efcff */
[----:B------:R-:W-:Y:S01]  /*20f0*/  UMOV UR5, URZ ;  /* 0x000000ff00057c82 */ /* 0x000fe20008000000 */
[----:B------:R-:W-:-:S05]  /*2100*/  UMOV UR4, URZ ;  /* 0x000000ff00047c82 */ /* 0x000fca0008000000 */
.L_x_31:
        /* <DEDUP_REMOVED lines=37> */
[----:B------:R-:W-:Y:S01]  /*2360*/  @P3 IMAD.MOV.U32 R9, RZ, RZ, R3 ;  /* 0x000000ffff093224 */ /* 0x000fe200078e0003 */
        /* <DEDUP_REMOVED lines=9> */
[----:B------:R-:W-:Y:S02]  /*2400*/  @P3 IMAD.MOV.U32 R9, RZ, RZ, R14 ;  /* 0x000000ffff093224 */ /* 0x000fe400078e000e */
[----:B------:R-:W-:Y:S02]  /*2410*/  @P5 IMAD.MOV.U32 R9, RZ, RZ, R0 ;  /* 0x000000ffff095224 */ /* 0x000fe400078e0000 */
[----:B------:R-:W-:Y:S01]  /*2420*/  @P0 IMAD.MOV.U32 R15, RZ, RZ, R12 ;  /* 0x000000ffff0f0224 */ /* 0x000fe200078e000c */
[----:B------:R-:W-:Y:S01]  /*2430*/  @P3 MOV R15, R13 ;  /* 0x0000000d000f3202 */ /* 0x000fe20000000f00 */
[----:B------:R-:W-:Y:S02]  /*2440*/  @P5 IMAD.MOV.U32 R15, RZ, RZ, R14 ;  /* 0x000000ffff0f5224 */ /* 0x000fe400078e000e */
[----:B------:R-:W-:-:S02]  /*2450*/  @P4 IMAD.MOV.U32 R15, RZ, RZ, R0 ;  /* 0x000000ffff0f4224 */ /* 0x000fc400078e0000 */
[----:B------:R-:W-:Y:S01]  /*2460*/  IMAD.MOV.U32 R18, RZ, RZ, R9 ;  /* 0x000000ffff127224 */ /* 0x000fe200078e0009 */
[----:B------:R-:W-:Y:S06]  /*2470*/  @!P6 BRA `(.L_x_33) ;  /* 0x00000000002ce947 */ /* 0x000fec0003800000 */
[----:B------:R-:W-:Y:S01]  /*2480*/  @P2 IMAD.MOV.U32 R16, RZ, RZ, R3 ;  /* 0x000000ffff102224 */ /* 0x000fe200078e0003 */
[----:B------:R-:W-:Y:S01]  /*2490*/  LOP3.LUT R8, R8, 0x1f, RZ, 0xc0, !PT ;  /* 0x0000001f08087812 */ /* 0x000fe200078ec0ff */
[----:B------:R-:W-:Y:S01]  /*24a0*/  @P1 IMAD.MOV.U32 R16, RZ, RZ, R10 ;  /* 0x000000ffff101224 */ /* 0x000fe200078e000a */
[----:B------:R-:W-:Y:S01]  /*24b0*/  @P0 MOV R16, R11 ;  /* 0x0000000b00100202 */ /* 0x000fe20000000f00 */
[----:B------:R-:W-:Y:S01]  /*24c0*/  @P3 IMAD.MOV.U32 R16, RZ, RZ, R12 ;  /* 0x000000ffff103224 */ /* 0x000fe200078e000c */
[----:B------:R-:W-:Y:S01]  /*24d0*/  ISETP.EQ.AND P0, PT, R17, 0x8, PT ;  /* 0x000000081100780c */ /* 0x000fe20003f02270 */
[----:B------:R-:W-:Y:S01]  /*24e0*/  @P5 IMAD.MOV.U32 R16, RZ, RZ, R13 ;  /* 0x000000ffff105224 */ /* 0x000fe200078e000d */
[----:B------:R-:W-:Y:S01]  /*24f0*/  SHF.L.W.U32.HI R18, R15, R8, R18 ;  /* 0x000000080f127219 */ /* 0x000fe20000010e12 */
[----:B------:R-:W-:-:S10]  /*2500*/  @P4 IMAD.MOV.U32 R16, RZ, RZ, R14 ;  /* 0x000000ffff104224 */ /* 0x000fd400078e000e */
[----:B------:R-:W-:-:S05]  /*2510*/  @P0 IMAD.MOV.U32 R16, RZ, RZ, R0 ;  /* 0x000000ffff100224 */ /* 0x000fca00078e0000 */
[----:B------:R-:W-:-:S07]  /*2520*/  SHF.L.W.U32.HI R15, R16, R8, R15 ;  /* 0x00000008100f7219 */ /* 0x000fce0000010e0f */
.L_x_33:
[----:B------:R-:W-:Y:S05]  /*2530*/  BSYNC.RECONVERGENT B2 ;  /* 0x0000000000027941 */ /* 0x000fea0003800200 */
.L_x_32:
        /* <DEDUP_REMOVED lines=19> */
.L_x_30:
[----:B------:R-:W-:Y:S01]  /*2670*/  FMUL R8, RZ, R7 ;  /* 0x00000007ff087220 */ /* 0x000fe20000400000 */
[----:B------:R-:W-:-:S07]  /*2680*/  MOV R0, RZ ;  /* 0x000000ff00007202 */ /* 0x000fce0000000f00 */
.L_x_29:
[----:B------:R-:W-:Y:S05]  /*2690*/  BSYNC.RECONVERGENT B1 ;  /* 0x0000000000017941 */ /* 0x000fea0003800200 */
.L_x_28:
        /* <DEDUP_REMOVED lines=34> */
.L_x_37:
        /* <DEDUP_REMOVED lines=37> */
[----:B------:R-:W-:Y:S02]  /*2b10*/  @P3 MOV R9, R3 ;  /* 0x0000000300093202 */ /* 0x000fe40000000f00 */
[C---:B------:R-:W-:Y:S01]  /*2b20*/  ISETP.EQ.AND P3, PT, R17.reuse, -0x4, PT ;  /* 0xfffffffc1100780c */ /* 0x040fe20003f62270 */
[----:B------:R-:W-:Y:S02]  /*2b30*/  @P4 IMAD.MOV.U32 R15, RZ, RZ, R3 ;  /* 0x000000ffff0f4224 */ /* 0x000fe400078e0003 */
[----:B------:R-:W-:Y:S01]  /*2b40*/  @P4 IMAD.MOV.U32 R9, RZ, RZ, R10 ;  /* 0x000000ffff094224 */ /* 0x000fe200078e000a */
[----:B------:R-:W-:Y:S01]  /*2b50*/  ISETP.EQ.AND P4, PT, R17, 0x4, PT ;  /* 0x000000041100780c */ /* 0x000fe20003f82270 */
[----:B------:R-:W-:Y:S02]  /*2b60*/  @P2 IMAD.MOV.U32 R9, RZ, RZ, R11 ;  /* 0x000000ffff092224 */ /* 0x000fe400078e000b */
[----:B------:R-:W-:Y:S01]  /*2b70*/  @P1 IMAD.MOV.U32 R9, RZ, RZ, R12 ;  /* 0x000000ffff091224 */ /* 0x000fe200078e000c */
[----:B------:R-:W-:Y:S01]  /*2b80*/  @P0 MOV R9, R13 ;  /* 0x0000000d00090202 */ /* 0x000fe20000000f00 */
[----:B------:R-:W-:-:S02]  /*2b90*/  @P2 IMAD.MOV.U32 R15, RZ, RZ, R10 ;  /* 0x000000ffff0f2224 */ /* 0x000fc400078e000a */
[----:B------:R-:W-:Y:S02]  /*2ba0*/  @P1 IMAD.MOV.U32 R15, RZ, RZ, R11 ;  /* 0x000000ffff0f1224 */ /* 0x000fe400078e000b */
[----:B------:R-:W-:Y:S02]  /*2bb0*/  @P3 IMAD.MOV.U32 R9, RZ, RZ, R14 ;  /* 0x000000ffff093224 */ /* 0x000fe400078e000e */
[----:B------:R-:W-:Y:S02]  /*2bc0*/  @P5 IMAD.MOV.U32 R9, RZ, RZ, R0 ;  /* 0x000000ffff095224 */ /* 0x000fe400078e0000 */
[----:B------:R-:W-:Y:S02]  /*2bd0*/  @P0 IMAD.MOV.U32 R15, RZ, RZ, R12 ;  /* 0x000000ffff0f0224 */ /* 0x000fe400078e000c */
[----:B------:R-:W-:Y:S02]  /*2be0*/  @P3 IMAD.MOV.U32 R15, RZ, RZ, R13 ;  /* 0x000000ffff0f3224 */ /* 0x000fe400078e000d */
[----:B------:R-:W-:-:S02]  /*2bf0*/  @P5 IMAD.MOV.U32 R15, RZ, RZ, R14 ;  /* 0x000000ffff0f5224 */ /* 0x000fc400078e000e */
[----:B------:R-:W-:Y:S02]  /*2c00*/  @P4 IMAD.MOV.U32 R15, RZ, RZ, R0 ;  /* 0x000000ffff0f4224 */ /* 0x000fe400078e0000 */
[----:B------:R-:W-:Y:S01]  /*2c10*/  IMAD.MOV.U32 R18, RZ, RZ, R9 ;  /* 0x000000ffff127224 */ /* 0x000fe200078e0009 */
        /* <DEDUP_REMOVED lines=12> */
.L_x_39:
[----:B------:R-:W-:Y:S05]  /*2ce0*/  BSYNC.RECONVERGENT B2 ;  /* 0x0000000000027941 */ /* 0x000fea0003800200 */
.L_x_38:
        /* <DEDUP_REMOVED lines=13> */
[----:B------:R-:W-:-:S05]  /*2dc0*/  IMAD.MOV R15, RZ, RZ, -R0 ;  /* 0x000000ffff0f7224 */ /* 0x000fca00078e0a00 */
[----:B------:R-:W-:Y:S01]  /*2dd0*/  @!P0 MOV R0, R15 ;  /* 0x0000000f00008202 */ /* 0x000fe20000000f00 */
[----:B0-----:R-:W-:-:S10]  /*2de0*/  DMUL R16, R8, UR4 ;  /* 0x0000000408107c28 */ /* 0x001fd40008000000 */
[----:B------:R-:W0:Y:S02]  /*2df0*/  F2F.F32.F64 R16, R16 ;  /* 0x0000001000107310 */ /* 0x000e240000301000 */
[----:B0-----:R-:W-:Y:S01]  /*2e00*/  FSEL R8, -R16, R16, !P1 ;  /* 0x0000001010087208 */ /* 0x001fe20004800100 */
[----:B------:R-:W-:Y:S06]  /*2e10*/  BRA `(.L_x_35) ;  /* 0x0000000000087947 */ /* 0x000fec0003800000 */
.L_x_36:
[----:B------:R-:W-:Y:S01]  /*2e20*/  FMUL R8, RZ, R7 ;  /* 0x00000007ff087220 */ /* 0x000fe20000400000 */
[----:B------:R-:W-:-:S07]  /*2e30*/  IMAD.MOV.U32 R0, RZ, RZ, RZ ;  /* 0x000000ffff007224 */ /* 0x000fce00078e00ff */
.L_x_35:
[----:B------:R-:W-:Y:S05]  /*2e40*/  BSYNC.RECONVERGENT B1 ;  /* 0x0000000000017941 */ /* 0x000fea0003800200 */
.L_x_34:
        /* <DEDUP_REMOVED lines=34> */
.L_x_43:
        /* <DEDUP_REMOVED lines=42> */
[----:B------:R-:W-:Y:S02]  /*3310*/  @P2 IMAD.MOV.U32 R9, RZ, RZ, R11 ;  /* 0x000000ffff092224 */ /* 0x000fe400078e000b */
[----:B------:R-:W-:Y:S02]  /*3320*/  @P1 IMAD.MOV.U32 R9, RZ, RZ, R12 ;  /* 0x000000ffff091224 */ /* 0x000fe400078e000c */
[----:B------:R-:W-:-:S02]  /*3330*/  @P0 IMAD.MOV.U32 R9, RZ, RZ, R13 ;  /* 0x000000ffff090224 */ /* 0x000fc400078e000d */
[----:B------:R-:W-:Y:S02]  /*3340*/  @P2 IMAD.MOV.U32 R15, RZ, RZ, R10 ;  /* 0x000000ffff0f2224 */ /* 0x000fe400078e000a */
[----:B------:R-:W-:Y:S02]  /*3350*/  @P3 IMAD.MOV.U32 R9, RZ, RZ, R14 ;  /* 0x000000ffff093224 */ /* 0x000fe400078e000e */
[----:B------:R-:W-:Y:S01]  /*3360*/  @P1 IMAD.MOV.U32 R15, RZ, RZ, R11 ;  /* 0x000000ffff0f1224 */ /* 0x000fe200078e000b */
[----:B------:R-:W-:Y:S01]  /*3370*/  @P0 MOV R15, R12 ;  /* 0x0000000c000f0202 */ /* 0x000fe20000000f00 */
[----:B------:R-:W-:Y:S02]  /*3380*/  @P5 IMAD.MOV.U32 R9, RZ, RZ, R0 ;  /* 0x000000ffff095224 */ /* 0x000fe400078e0000 */
[----:B------:R-:W-:Y:S02]  /*3390*/  @P3 IMAD.MOV.U32 R15, RZ, RZ, R13 ;  /* 0x000000ffff0f3224 */ /* 0x000fe400078e000d */
[----:B------:R-:W-:-:S02]  /*33a0*/  @P5 IMAD.MOV.U32 R15, RZ, RZ, R14 ;  /* 0x000000ffff0f5224 */ /* 0x000fc400078e000e */
[----:B------:R-:W-:Y:S02]  /*33b0*/  @P4 IMAD.MOV.U32 R15, RZ, RZ, R0 ;  /* 0x000000ffff0f4224 */ /* 0x000fe400078e0000 */
[----:B------:R-:W-:Y:S01]  /*33c0*/  IMAD.MOV.U32 R18, RZ, RZ, R9 ;  /* 0x000000ffff127224 */ /* 0x000fe200078e0009 */
[----:B------:R-:W-:Y:S06]  /*33d0*/  @!P6 BRA `(.L_x_45) ;  /* 0x00000000002ce947 */ /* 0x000fec0003800000 */
[----:B------:R-:W-:Y:S01]  /*33e0*/  @P2 MOV R16, R3 ;  /* 0x0000000300102202 */ /* 0x000fe20000000f00 */
[----:B------:R-:W-:Y:S01]  /*33f0*/  @P1 IMAD.MOV.U32 R16, RZ, RZ, R10 ;  /* 0x000000ffff101224 */ /* 0x000fe200078e000a */
[----:B------:R-:W-:Y:S01]  /*3400*/  LOP3.LUT R8, R8, 0x1f, RZ, 0xc0, !PT ;  /* 0x0000001f08087812 */ /* 0x000fe200078ec0ff */
[----:B------:R-:W-:Y:S01]  /*3410*/  @P0 IMAD.MOV.U32 R16, RZ, RZ, R11 ;  /* 0x000000ffff100224 */ /* 0x000fe200078e000b */
[----:B------:R-:W-:Y:S01]  /*3420*/  ISETP.EQ.AND P0, PT, R17, 0x8, PT ;  /* 0x000000081100780c */ /* 0x000fe20003f02270 */
[----:B------:R-:W-:Y:S01]  /*3430*/  @P3 IMAD.MOV.U32 R16, RZ, RZ, R12 ;  /* 0x000000ffff103224 */ /* 0x000fe200078e000c */
[----:B------:R-:W-:Y:S01]  /*3440*/  SHF.L.W.U32.HI R18, R15, R8, R18 ;  /* 0x000000080f127219 */ /* 0x000fe20000010e12 */
[----:B------:R-:W-:Y:S02]  /*3450*/  @P5 IMAD.MOV.U32 R16, RZ, RZ, R13 ;  /* 0x000000ffff105224 */ /* 0x000fe400078e000d */
[----:B------:R-:W-:-:S08]  /*3460*/  @P4 IMAD.MOV.U32 R16, RZ, RZ, R14 ;  /* 0x000000ffff104224 */ /* 0x000fd000078e000e */
[----:B------:R-:W-:-:S05]  /*3470*/  @P0 IMAD.MOV.U32 R16, RZ, RZ, R0 ;  /* 0x000000ffff100224 */ /* 0x000fca00078e0000 */
[----:B------:R-:W-:-:S07]  /*3480*/  SHF.L.W.U32.HI R15, R16, R8, R15 ;  /* 0x00000008100f7219 */ /* 0x000fce0000010e0f */
.L_x_45:
[----:B------:R-:W-:Y:S05]  /*3490*/  BSYNC.RECONVERGENT B2 ;  /* 0x0000000000027941 */ /* 0x000fea0003800200 */
.L_x_44:
        /* <DEDUP_REMOVED lines=12> */
[----:B------:R-:W-:Y:S02]  /*3560*/  ISETP.GE.AND P1, PT, R15, RZ, PT ;  /* 0x000000ff0f00720c */ /* 0x000fe40003f26270 */
[----:B------:R-:W-:-:S05]  /*3570*/  IADD3 R15, PT, PT, -R0, RZ, RZ ;  /* 0x000000ff000f7210 */ /* 0x000fca0007ffe1ff */
[----:B------:R-:W-:Y:S01]  /*3580*/  @!P0 IMAD.MOV.U32 R0, RZ, RZ, R15 ;  /* 0x000000ffff008224 */ /* 0x000fe200078e000f */
[----:B0-----:R-:W-:-:S10]  /*3590*/  DMUL R16, R8, UR4 ;  /* 0x0000000408107c28 */ /* 0x001fd40008000000 */
[----:B------:R-:W0:Y:S02]  /*35a0*/  F2F.F32.F64 R16, R16 ;  /* 0x0000001000107310 */ /* 0x000e240000301000 */
[----:B0-----:R-:W-:Y:S01]  /*35b0*/  FSEL R8, -R16, R16, !P1 ;  /* 0x0000001010087208 */ /* 0x001fe20004800100 */
[----:B------:R-:W-:Y:S06]  /*35c0*/  BRA `(.L_x_41) ;  /* 0x0000000000087947 */ /* 0x000fec0003800000 */
.L_x_42:
[----:B------:R-:W-:Y:S01]  /*35d0*/  FMUL R8, RZ, R7 ;  /* 0x00000007ff087220 */ /* 0x000fe20000400000 */
[----:B------:R-:W-:-:S07]  /*35e0*/  IMAD.MOV.U32 R0, RZ, RZ, RZ ;  /* 0x000000ffff007224 */ /* 0x000fce00078e00ff */
.L_x_41:
[----:B------:R-:W-:Y:S05]  /*35f0*/  BSYNC.RECONVERGENT B1 ;  /* 0x0000000000017941 */ /* 0x000fea0003800200 */
.L_x_40:
        /* <DEDUP_REMOVED lines=34> */
.L_x_49:
[----:B0-----:R-:W-:Y:S01]  /*3820*/  IMAD.U32 R16, RZ, RZ, UR8 ;  /* 0x00000008ff107e24 */ /* 0x001fe2000f8e00ff */
[----:B------:R-:W-:-:S05]  /*3830*/  MOV R17, UR9 ;  /* 0x0000000900117c02 */ /* 0x000fca0008000f00 */
        /* <DEDUP_REMOVED lines=16> */
[--C-:B------:R-:W-:Y:S02]  /*3940*/  @P1 IMAD.MOV.U32 R10, RZ, RZ, R8.reuse ;  /* 0x000000ffff0a1224 */ /* 0x100fe400078e0008 */
        /* <DEDUP_REMOVED lines=8> */
[----:B------:R-:W-:Y:S02]  /*39d0*/  LOP3.LUT P6, RZ, R8, 0x1f, RZ, 0xc0, !PT ;  /* 0x0000001f08ff7812 */ /* 0x000fe400078cc0ff */
[----:B------:R-:W-:-:S04]  /*39e0*/  IADD3 R9, PT, PT, R9, -0x80, RZ ;  /* 0xffffff8009097810 */ /* 0x000fc80007ffe0ff */
        /* <DEDUP_REMOVED lines=22> */
[----:B------:R-:W-:Y:S01]  /*3b50*/  MOV R18, R9 ;  /* 0x0000000900127202 */ /* 0x000fe20000000f00 */
[----:B------:R-:W-:-:S02]  /*3b60*/  @P5 IMAD.MOV.U32 R15, RZ, RZ, R14 ;  /* 0x000000ffff0f5224 */ /* 0x000fc400078e000e */
[----:B------:R-:W-:Y:S01]  /*3b70*/  @P4 IMAD.MOV.U32 R15, RZ, RZ, R0 ;  /* 0x000000ffff0f4224 */ /* 0x000fe200078e0000 */
[----:B------:R-:W-:Y:S06]  /*3b80*/  @!P6 BRA `(.L_x_51) ;  /* 0x00000000002ce947 */ /* 0x000fec0003800000 */
[----:B------:R-:W-:Y:S01]  /*3b90*/  @P2 IMAD.MOV.U32 R16, RZ, RZ, R3 ;  /* 0x000000ffff102224 */ /* 0x000fe200078e0003 */
[----:B------:R-:W-:Y:S01]  /*3ba0*/  LOP3.LUT R8, R8, 0x1f, RZ, 0xc0, !PT ;  /* 0x0000001f08087812 */ /* 0x000fe200078ec0ff */
[----:B------:R-:W-:Y:S02]  /*3bb0*/  @P1 IMAD.MOV.U32 R16, RZ, RZ, R10 ;  /* 0x000000ffff101224 */ /* 0x000fe400078e000a */
        /* <DEDUP_REMOVED lines=8> */
.L_x_51:
[----:B------:R-:W-:Y:S05]  /*3c40*/  BSYNC.RECONVERGENT B2 ;  /* 0x0000000000027941 */ /* 0x000fea0003800200 */
.L_x_50:
[C---:B------:R-:W-:Y:S01]  /*3c50*/  SHF.L.W.U32.HI R19, R15.reuse, 0x2, R18 ;  /* 0x000000020f137819 */ /* 0x040fe20000010e12 */
[----:B------:R-:W-:Y:S01]  /*3c60*/  UMOV UR4, 0x54442d19 ;  /* 0x54442d1900047882 */ /* 0x000fe20000000000 */
[----:B------:R-:W-:Y:S01]  /*3c70*/  SHF.L.U32 R8, R15, 0x2, RZ ;  /* 0x000000020f087819 */ /* 0x000fe200000006ff */
        /* <DEDUP_REMOVED lines=16> */
.L_x_48:
[----:B------:R-:W-:Y:S01]  /*3d80*/  FMUL R8, RZ, R7 ;  /* 0x00000007ff087220 */ /* 0x000fe20000400000 */
[----:B------:R-:W-:-:S07]  /*3d90*/  IMAD.MOV.U32 R0, RZ, RZ, RZ ;  /* 0x000000ffff007224 */ /* 0x000fce00078e00ff */
.L_x_47:
[----:B------:R-:W-:Y:S05]  /*3da0*/  BSYNC.RECONVERGENT B1 ;  /* 0x0000000000017941 */ /* 0x000fea0003800200 */
.L_x_46:
        /* <DEDUP_REMOVED lines=34> */
.L_x_55:
[----:B0-----:R-:W-:Y:S01]  /*3fd0*/  MOV R16, UR8 ;  /* 0x0000000800107c02 */ /* 0x001fe20008000f00 */
        /* <DEDUP_REMOVED lines=11> */
[C---:B------:R-:W-:Y:S02]  /*4090*/  ISETP.EQ.AND P5, PT, R18.reuse, 0x14, PT ;  /* 0x000000141200780c */ /* 0x040fe40003fa2270 */
[----:B------:R-:W-:Y:S01]  /*40a0*/  IADD3 R18, PT, PT, R18, 0x4, RZ ;  /* 0x0000000412127810 */ /* 0x000fe20007ffe0ff */
        /* <DEDUP_REMOVED lines=31> */
[----:B------:R-:W-:Y:S01]  /*42a0*/  @P2 IMAD.MOV.U32 R15, RZ, RZ, R10 ;  /* 0x000000ffff0f2224 */ /* 0x000fe200078e000a */
[----:B------:R-:W-:Y:S01]  /*42b0*/  @P1 MOV R15, R11 ;  /* 0x0000000b000f1202 */ /* 0x000fe20000000f00 */
[----:B------:R-:W-:Y:S02]  /*42c0*/  @P3 IMAD.MOV.U32 R9, RZ, RZ, R14 ;  /* 0x000000ffff093224 */ /* 0x000fe400078e000e */
[----:B------:R-:W-:Y:S02]  /*42d0*/  @P5 IMAD.MOV.U32 R9, RZ, RZ, R0 ;  /* 0x000000ffff095224 */ /* 0x000fe400078e0000 */
[----:B------:R-:W-:Y:S02]  /*42e0*/  @P0 IMAD.MOV.U32 R15, RZ, RZ, R12 ;  /* 0x000000ffff0f0224 */ /* 0x000fe400078e000c */
[----:B------:R-:W-:Y:S02]  /*42f0*/  @P3 IMAD.MOV.U32 R15, RZ, RZ, R13 ;  /* 0x000000ffff0f3224 */ /* 0x000fe400078e000d */
[----:B------:R-:W-:Y:S01]  /*4300*/  @P5 IMAD.MOV.U32 R15, RZ, RZ, R14 ;  /* 0x000000ffff0f5224 */ /* 0x000fe200078e000e */
[----:B------:R-:W-:Y:S01]  /*4310*/  @P4 MOV R15, R0 ;  /* 0x00000000000f4202 */ /* 0x000fe20000000f00 */
        /* <DEDUP_REMOVED lines=11> */
[----:B------:R-:W-:-:S04]  /*43d0*/  @P0 MOV R16, R0 ;  /* 0x0000000000100202 */ /* 0x000fc80000000f00 */
[----:B------:R-:W-:-:S07]  /*43e0*/  SHF.L.W.U32.HI R15, R16, R8, R15 ;  /* 0x00000008100f7219 */ /* 0x000fce0000010e0f */
.L_x_57:
[----:B------:R-:W-:Y:S05]  /*43f0*/  BSYNC.RECONVERGENT B2 ;  /* 0x0000000000027941 */ /* 0x000fea0003800200 */
.L_x_56:
        /* <DEDUP_REMOVED lines=19> */
.L_x_54:
[----:B------:R-:W-:Y:S01]  /*4530*/  FMUL R8, RZ, R7 ;  /* 0x00000007ff087220 */ /* 0x000fe20000400000 */
[----:B------:R-:W-:-:S07]  /*4540*/  IMAD.MOV.U32 R0, RZ, RZ, RZ ;  /* 0x000000ffff007224 */ /* 0x000fce00078e00ff */
.L_x_53:
[----:B------:R-:W-:Y:S05]  /*4550*/  BSYNC.RECONVERGENT B1 ;  /* 0x0000000000017941 */ /* 0x000fea0003800200 */
.L_x_52:
        /* <DEDUP_REMOVED lines=34> */
.L_x_61:
        /* <DEDUP_REMOVED lines=62> */
[----:B------:R-:W-:Y:S01]  /*4b60*/  @P5 IMAD.MOV.U32 R16, RZ, RZ, R13 ;  /* 0x000000ffff105224 */ /* 0x000fe200078e000d */
[----:B------:R-:W-:-:S09]  /*4b70*/  @P4 MOV R16, R14 ;  /* 0x0000000e00104202 */ /* 0x000fd20000000f00 */
[----:B------:R-:W-:-:S05]  /*4b80*/  @P0 IMAD.MOV.U32 R16, RZ, RZ, R0 ;  /* 0x000000ffff100224 */ /* 0x000fca00078e0000 */
[----:B------:R-:W-:-:S07]  /*4b90*/  SHF.L.W.U32.HI R15, R16, R8, R15 ;  /* 0x00000008100f7219 */ /* 0x000fce0000010e0f */
.L_x_63:
[----:B------:R-:W-:Y:S05]  /*4ba0*/  BSYNC.RECONVERGENT B2 ;  /* 0x0000000000027941 */ /* 0x000fea0003800200 */
.L_x_62:
        /* <DEDUP_REMOVED lines=19> */
.L_x_60:
[----:B------:R-:W-:Y:S01]  /*4ce0*/  FMUL R8, RZ, R7 ;  /* 0x00000007ff087220 */ /* 0x000fe20000400000 */
[----:B------:R-:W-:-:S07]  /*4cf0*/  IMAD.MOV.U32 R0, RZ, RZ, RZ ;  /* 0x000000ffff007224 */ /* 0x000fce00078e00ff */
.L_x_59:
[----:B------:R-:W-:Y:S05]  /*4d00*/  BSYNC.RECONVERGENT B1 ;  /* 0x0000000000017941 */ /* 0x000fea0003800200 */
.L_x_58:
        /* <DEDUP_REMOVED lines=34> */
.L_x_67:
        /* <DEDUP_REMOVED lines=66> */
.L_x_69:
[----:B------:R-:W-:Y:S05]  /*5350*/  BSYNC.RECONVERGENT B2 ;  /* 0x0000000000027941 */ /* 0x000fea0003800200 */
.L_x_68:
        /* <DEDUP_REMOVED lines=19> */
.L_x_66:
[----:B------:R-:W-:Y:S01]  /*5490*/  FMUL R8, RZ, R7 ;  /* 0x00000007ff087220 */ /* 0x000fe20000400000 */
[----:B------:R-:W-:-:S07]  /*54a0*/  IMAD.MOV.U32 R0, RZ, RZ, RZ ;  /* 0x000000ffff007224 */ /* 0x000fce00078e00ff */
.L_x_65:
[----:B------:R-:W-:Y:S05]  /*54b0*/  BSYNC.RECONVERGENT B1 ;  /* 0x0000000000017941 */ /* 0x000fea0003800200 */
.L_x_64:
        /* <DEDUP_REMOVED lines=34> */
.L_x_73:
        /* <DEDUP_REMOVED lines=66> */
.L_x_75:
[----:B------:R-:W-:Y:S05]  /*5b00*/  BSYNC.RECONVERGENT B2 ;  /* 0x0000000000027941 */ /* 0x000fea0003800200 */
.L_x_74:
        /* <DEDUP_REMOVED lines=19> */
.L_x_72:
[----:B------:R-:W-:Y:S01]  /*5c40*/  FMUL R8, RZ, R7 ;  /* 0x00000007ff087220 */ /* 0x000fe20000400000 */
[----:B------:R-:W-:-:S07]  /*5c50*/  IMAD.MOV.U32 R0, RZ, RZ, RZ ;  /* 0x000000ffff007224 */ /* 0x000fce00078e00ff */
.L_x_71:
[----:B------:R-:W-:Y:S05]  /*5c60*/  BSYNC.RECONVERGENT B1 ;  /* 0x0000000000017941 */ /* 0x000fea0003800200 */
.L_x_70:
        /* <DEDUP_REMOVED lines=34> */
.L_x_79:
        /* <DEDUP_REMOVED lines=66> */
.L_x_81:
[----:B------:R-:W-:Y:S05]  /*62b0*/  BSYNC.RECONVERGENT B2 ;  /* 0x0000000000027941 */ /* 0x000fea0003800200 */
.L_x_80:
        /* <DEDUP_REMOVED lines=19> */
.L_x_78:
[----:B------:R-:W-:Y:S01]  /*63f0*/  FMUL R8, RZ, R7 ;  /* 0x00000007ff087220 */ /* 0x000fe20000400000 */
[----:B------:R-:W-:-:S07]  /*6400*/  IMAD.MOV.U32 R0, RZ, RZ, RZ ;  /* 0x000000ffff007224 */ /* 0x000fce00078e00ff */
.L_x_77:
[----:B------:R-:W-:Y:S05]  /*6410*/  BSYNC.RECONVERGENT B1 ;  /* 0x0000000000017941 */ /* 0x000fea0003800200 */
.L_x_76:
        /* <DEDUP_REMOVED lines=34> */
.L_x_85:
        /* <DEDUP_REMOVED lines=66> */
.L_x_87:
[----:B------:R-:W-:Y:S05]  /*6a60*/  BSYNC.RECONVERGENT B2 ;  /* 0x0000000000027941 */ /* 0x000fea0003800200 */
.L_x_86:
        /* <DEDUP_REMOVED lines=19> */
.L_x_84:
[----:B------:R-:W-:Y:S01]  /*6ba0*/  FMUL R8, RZ, R7 ;  /* 0x00000007ff087220 */ /* 0x000fe20000400000 */
[----:B------:R-:W-:-:S07]  /*6bb0*/  IMAD.MOV.U32 R0, RZ, RZ, RZ ;  /* 0x000000ffff007224 */ /* 0x000fce00078e00ff */
.L_x_83:
[----:B------:R-:W-:Y:S05]  /*6bc0*/  BSYNC.RECONVERGENT B1 ;  /* 0x0000000000017941 */ /* 0x000fea0003800200 */
.L_x_82:
        /* <DEDUP_REMOVED lines=34> */
.L_x_91:
        /* <DEDUP_REMOVED lines=66> */
.L_x_93:
[----:B------:R-:W-:Y:S05]  /*7210*/  BSYNC.RECONVERGENT B2 ;  /* 0x0000000000027941 */ /* 0x000fea0003800200 */
.L_x_92:
        /* <DEDUP_REMOVED lines=19> */
.L_x_90:
[----:B------:R-:W-:Y:S01]  /*7350*/  FMUL R8, RZ, R7 ;  /* 0x00000007ff087220 */ /* 0x000fe20000400000 */
[----:B------:R-:W-:-:S07]  /*7360*/  MOV R0, RZ ;  /* 0x000000ff00007202 */ /* 0x000fce0000000f00 */
.L_x_89:
[----:B------:R-:W-:Y:S05]  /*7370*/  BSYNC.RECONVERGENT B1 ;  /* 0x0000000000017941 */ /* 0x000fea0003800200 */
.L_x_88:
        /* <DEDUP_REMOVED lines=27> */
[----:B------:R-:W0:Y:S01]  /*7530*/  LDC.64 R8, c[0x4][RZ] ;  /* 0x01000000ff087b82 */ /* 0x000e220000000a00 */
[----:B------:R-:W-:Y:S01]  /*7540*/  IMAD.SHL.U32 R0, R7, 0x100, RZ ;  /* 0x0000010007007824 */ /* 0x000fe200078e00ff */
[----:B------:R-:W-:Y:S01]  /*7550*/  UMOV UR4, URZ ;  /* 0x000000ff00047c82 */ /* 0x000fe20008000000 */
[----:B------:R-:W-:Y:S02]  /*7560*/  IMAD.MOV.U32 R15, RZ, RZ, RZ ;  /* 0x000000ffff0f7224 */ /* 0x000fe400078e00ff */
[----:B------:R-:W-:Y:S01]  /*7570*/  IMAD.MOV.U32 R21, RZ, RZ, RZ ;  /* 0x000000ffff157224 */ /* 0x000fe200078e00ff */
[----:B------:R-:W-:-:S07]  /*7580*/  LOP3.LUT R23, R0, 0x80000000, RZ, 0xfc, !PT ;  /* 0x8000000000177812 */ /* 0x000fce00078efcff */
.L_x_97:
[----:B0-----:R-:W-:-:S06]  /*7590*/  IMAD.WIDE.U32 R16, R21, 0x4, R8 ;  /* 0x0000000415107825 */ /* 0x001fcc00078e0008 */
[----:B------:R-:W2:Y:S01]  /*75a0*/  LDG.E.CONSTANT R16, desc[UR6][R16.64] ;  /* 0x0000000610107981 */ /* 0x000ea2000c1e9900 */
[C---:B------:R-:W-:Y:S02]  /*75b0*/  IMAD.SHL.U32 R0, R21.reuse, 0x4, RZ ;  /* 0x0000000415007824 */ /* 0x040fe400078e00ff */
[----:B------:R-:W-:-:S03]  /*75c0*/  VIADD R21, R21, 0x1 ;  /* 0x0000000115157836 */ /* 0x000fc60000000000 */
[C---:B------:R-:W-:Y:S02]  /*75d0*/  ISETP.EQ.AND P0, PT, R0.reuse, RZ, PT ;  /* 0x000000ff0000720c */ /* 0x040fe40003f02270 */
[C---:B------:R-:W-:Y:S02]  /*75e0*/  ISETP.EQ.AND P5, PT, R0.reuse, 0x4, PT ;  /* 0x000000040000780c */ /* 0x040fe40003fa2270 */
[C---:B------:R-:W-:Y:S02]  /*75f0*/  ISETP.EQ.AND P4, PT, R0.reuse, 0x8, PT ;  /* 0x000000080000780c */ /* 0x040fe40003f82270 */
[C---:B------:R-:W-:Y:S02]  /*7600*/  ISETP.EQ.AND P3, PT, R0.reuse, 0xc, PT ;  /* 0x0000000c0000780c */ /* 0x040fe40003f62270 */
[C---:B------:R-:W-:Y:S02]  /*7610*/  ISETP.EQ.AND P2, PT, R0.reuse, 0x10, PT ;  /* 0x000000100000780c */ /* 0x040fe40003f42270 */
[----:B------:R-:W-:Y:S01]  /*7620*/  ISETP.EQ.AND P1, PT, R0, 0x14, PT ;  /* 0x000000140000780c */ /* 0x000fe20003f22270 */
[----:B--2---:R-:W-:-:S03]  /*7630*/  IMAD.WIDE.U32 R18, R16, R23, RZ ;  /* 0x0000001710127225 */ /* 0x004fc600078e00ff */
[----:B------:R-:W-:-:S04]  /*7640*/  IADD3 R0, P6, PT, R18, R15, RZ ;  /* 0x0000000f12007210 */ /* 0x000fc80007fde0ff */
[----:B------:R-:W-:Y:S01]  /*7650*/  IADD3.X R15, PT, PT, R19, UR4, RZ, P6, !PT ;  /* 0x00000004130f7c10 */ /* 0x000fe2000b7fe4ff */
[--C-:B------:R-:W-:Y:S01]  /*7660*/  @P5 IMAD.MOV.U32 R10, RZ, RZ, R0.reuse ;  /* 0x000000ffff0a5224 */ /* 0x100fe200078e0000 */
[----:B------:R-:W-:Y:S01]  /*7670*/  ISETP.NE.AND P6, PT, R21, 0x6, PT ;  /* 0x000000061500780c */ /* 0x000fe20003fc5270 */
[--C-:B------:R-:W-:Y:S01]  /*7680*/  @P4 IMAD.MOV.U32 R11, RZ, RZ, R0.reuse ;  /* 0x000000ffff0b4224 */ /* 0x100fe200078e0000 */
[----:B------:R-:W-:Y:S01]  /*7690*/  @P0 MOV R3, R0 ;  /* 0x0000000000030202 */ /* 0x000fe20000000f00 */
[--C-:B------:R-:W-:Y:S02]  /*76a0*/  @P3 IMAD.MOV.U32 R12, RZ, RZ, R0.reuse ;  /* 0x000000ffff0c3224 */ /* 0x100fe400078e0000 */
[--C-:B------:R-:W-:Y:S02]  /*76b0*/  @P2 IMAD.MOV.U32 R13, RZ, RZ, R0.reuse ;  /* 0x000000ffff0d2224 */ /* 0x100fe400078e0000 */
[----:B------:R-:W-:-:S06]  /*76c0*/  @P1 IMAD.MOV.U32 R14, RZ, RZ, R0 ;  /* 0x000000ffff0e1224 */ /* 0x000fcc00078e0000 */
[----:B------:R-:W-:Y:S05]  /*76d0*/  @P6 BRA `(.L_x_97) ;  /* 0xfffffffc00ac6947 */ /* 0x000fea000383ffff */
        /* <DEDUP_REMOVED lines=41> */
.L_x_99:
[----:B------:R-:W-:Y:S05]  /*7970*/  BSYNC.RECONVERGENT B2 ;  /* 0x0000000000027941 */ /* 0x000fea0003800200 */
.L_x_98:
        /* <DEDUP_REMOVED lines=19> */
.L_x_96:
[----:B------:R-:W-:Y:S01]  /*7ab0*/  FMUL R15, RZ, R7 ;  /* 0x00000007ff0f7220 */ /* 0x000fe20000400000 */
[----:B------:R-:W-:-:S07]  /*7ac0*/  IMAD.MOV.U32 R0, RZ, RZ, RZ ;  /* 0x000000ffff007224 */ /* 0x000fce00078e00ff */
.L_x_95:
[----:B------:R-:W-:Y:S05]  /*7ad0*/  BSYNC.RECONVERGENT B1 ;  /* 0x0000000000017941 */ /* 0x000fea0003800200 */
.L_x_94:
[----:B------:R-:W-:Y:S01]  /*7ae0*/  FMUL R3, R15, R15 ;  /* 0x0000000f0f037220 */ /* 0x000fe20000400000 */
[C---:B------:R-:W-:Y:S01]  /*7af0*/  LOP3.LUT R8, R0.reuse, 0x1, RZ, 0xc0, !PT ;  /* 0x0000000100087812 */ /* 0x040fe200078ec0ff */
[----:B------:R-:W-:Y:S02]  /*7b00*/  VIADD R0, R0, 0x1 ;  /* 0x0000000100007836 */ /* 0x000fe40000000000 */
[----:B------:R-:W-:Y:S01]  /*7b10*/  FFMA R4, R3, R4, -0.0013887860113754868507 ;  /* 0xbab607ed03047423 */ /* 0x000fe20000000004 */
[----:B------:R-:W-:Y:S02]  /*7b20*/  ISETP.NE.U32.AND P0, PT, R8, 0x1, PT ;  /* 0x000000010800780c */ /* 0x000fe40003f05070 */
[----:B------:R-:W-:Y:S02]  /*7b30*/  LOP3.LUT P1, RZ, R0, 0x2, RZ, 0xc0, !PT ;  /* 0x0000000200ff7812 */ /* 0x000fe4000782c0ff */
[----:B------:R-:W-:Y:S02]  /*7b40*/  FSEL R8, R5, 0.041666727513074874878, !P0 ;  /* 0x3d2aaabb05087808 */ /* 0x000fe40004000000 */
[----:B------:R-:W-:-:S02]  /*7b50*/  FSEL R4, R4, -0.00019574658654164522886, P0 ;  /* 0xb94d415304047808 */ /* 0x000fc40000000000 */
[----:B------:R-:W-:Y:S02]  /*7b60*/  FSEL R0, R15, 1, !P0 ;  /* 0x3f8000000f007808 */ /* 0x000fe40004000000 */
[----:B------:R-:W-:Y:S01]  /*7b70*/  FSEL R9, -R6, -0.4999999701976776123, !P0 ;  /* 0xbeffffff06097808 */ /* 0x000fe20004000100 */
[C---:B------:R-:W-:Y:S02]  /*7b80*/  FFMA R4, R3.reuse, R4, R8 ;  /* 0x0000000403047223 */ /* 0x040fe40000000008 */
[C---:B------:R-:W-:Y:S02]  /*7b90*/  FFMA R5, R3.reuse, R0, RZ ;  /* 0x0000000003057223 */ /* 0x040fe400000000ff */
[----:B------:R-:W-:-:S04]  /*7ba0*/  FFMA R4, R3, R4, R9 ;  /* 0x0000000403047223 */ /* 0x000fc80000000009 */
[----:B------:R-:W-:-:S04]  /*7bb0*/  FFMA R0, R5, R4, R0 ;  /* 0x0000000405007223 */ /* 0x000fc80000000000 */
[----:B------:R-:W-:-:S04]  /*7bc0*/  @P1 FADD R0, RZ, -R0 ;  /* 0x80000000ff001221 */ /* 0x000fc80000000000 */
[----:B------:R-:W-:Y:S01]  /*7bd0*/  FFMA R7, R7, 1.0199999809265136719, R0 ;  /* 0x3f828f5c07077823 */ /* 0x000fe20000000000 */
[----:B------:R-:W-:Y:S06]  /*7be0*/  BRA `(.L_x_8) ;  /* 0x0000000000047947 */ /* 0x000fec0003800000 */
.L_x_10:
[----:B------:R-:W-:-:S07]  /*7bf0*/  FADD R7, R7, R7 ;  /* 0x0000000707077221 */ /* 0x000fce0000000000 */
.L_x_8:
[----:B------:R-:W-:Y:S05]  /*7c00*/  BSYNC.RECONVERGENT B0 ;  /* 0x0000000000007941 */ /* 0x000fea0003800200 */
.L_x_1:
[----:B------:R-:W0:Y:S02]  /*7c10*/  LDC.64 R4, c[0x0][0x388] ;  /* 0x0000e200ff047b82 */ /* 0x000e240000000a00 */
[----:B0-----:R-:W-:-:S05]  /*7c20*/  IMAD.WIDE R2, R2, 0x4, R4 ;  /* 0x0000000402027825 */ /* 0x001fca00078e0204 */
[----:B------:R-:W-:Y:S01]  /*7c30*/  STG.E desc[UR6][R2.64], R7 ;  /* 0x0000000702007986 */ /* 0x000fe2000c101906 */
[----:B------:R-:W-:Y:S05]  /*7c40*/  EXIT ;  /* 0x000000000000794d */ /* 0x000fea0003800000 */
.L_x_100:
        /* <DEDUP_REMOVED lines=11> */
.L_x_168:


//--------------------- .text._Z14complex_kernelPfS_ii --------------------------
	.section	.text._Z14complex_kernelPfS_ii,"ax",@progbits
	.align	128
        .global         _Z14complex_kernelPfS_ii
        .type           _Z14complex_kernelPfS_ii,@function
        .size           _Z14complex_kernelPfS_ii,(.L_x_166 - _Z14complex_kernelPfS_ii)
        .other          _Z14complex_kernelPfS_ii,@"STO_CUDA_ENTRY STV_DEFAULT"
_Z14complex_kernelPfS_ii:
.text._Z14complex_kernelPfS_ii:
[----:B------:R-:W-:Y:S01]  /*0000*/  LDC R1, c[0x0][0x37c] ;  /* 0x0000df00ff017b82 */ /* 0x000fe20000000800 */
[----:B------:R-:W0:Y:S07]  /*0010*/  S2R R3, SR_TID.X ;  /* 0x0000000000037919 */ /* 0x000e2e0000002100 */
[----:B------:R-:W0:Y:S01]  /*0020*/  S2UR UR4, SR_CTAID.X ;  /* 0x00000000000479c3 */ /* 0x000e220000002500 */
[----:B------:R-:W1:Y:S01]  /*0030*/  LDCU UR8, c[0x0][0x390] ;  /* 0x00007200ff0877ac */ /* 0x000e620008000800 */
[----:B------:R-:W2:Y:S06]  /*0040*/  LDCU.64 UR6, c[0x0][0x358] ;  /* 0x00006b00ff0677ac */ /* 0x000eac0008000a00 */
[----:B------:R-:W0:Y:S02]  /*0050*/  LDC R4, c[0x0][0x360] ;  /* 0x0000d800ff047b82 */ /* 0x000e240000000800 */
[----:B0-----:R-:W-:-:S05]  /*0060*/  IMAD R2, R4, UR4, R3 ;  /* 0x0000000404027c24 */ /* 0x001fca000f8e0203 */
[----:B-1----:R-:W-:-:S13]  /*0070*/  ISETP.GE.AND P0, PT, R2, UR8, PT ;  /* 0x0000000802007c0c */ /* 0x002fda000bf06270 */
[----:B------:R-:W0:Y:S02]  /*0080*/  @!P0 LDC.64 R6, c[0x0][0x380] ;  /* 0x0000e000ff068b82 */ /* 0x000e240000000a00 */
[----:B0-----:R-:W-:-:S06]  /*0090*/  @!P0 IMAD.WIDE R6, R2, 0x4, R6 ;  /* 0x0000000402068825 */ /* 0x001fcc00078e0206 */
[----:B--2---:R-:W2:Y:S01]  /*00a0*/  @!P0 LDG.E R7, desc[UR6][R6.64] ;  /* 0x0000000606078981 */ /* 0x004ea2000c1e1900 */
[----:B------:R-:W0:Y:S01]  /*00b0*/  S2UR UR5, SR_CgaCtaId ;  /* 0x00000000000579c3 */ /* 0x000e220000008800 */
[----:B------:R-:W-:Y:S02]  /*00c0*/  UMOV UR4, 0x400 ;  /* 0x0000040000047882 */ /* 0x000fe40000000000 */
[----:B0-----:R-:W-:-:S06]  /*00d0*/  ULEA UR4, UR5, UR4, 0x18 ;  /* 0x0000000405047291 */ /* 0x001fcc000f8ec0ff */
[----:B------:R-:W-:-:S05]  /*00e0*/  LEA R0, R3, UR4, 0x2 ;  /* 0x0000000403007c11 */ /* 0x000fca000f8e10ff */
[----:B--2---:R0:W-:Y:S04]  /*00f0*/  @!P0 STS [R0], R7 ;  /* 0x0000000700008388 */ /* 0x0041e80000000800 */
[----:B------:R0:W-:Y:S01]  /*0100*/  @P0 STS [R0], RZ ;  /* 0x000000ff00000388 */ /* 0x0001e20000000800 */
[----:B------:R-:W-:Y:S06]  /*0110*/  BAR.SYNC.DEFER_BLOCKING 0x0 ;  /* 0x0000000000007b1d */ /* 0x000fec0000010000 */
[----:B------:R-:W-:Y:S05]  /*0120*/  @P0 EXIT ;  /* 0x000000000000094d */ /* 0x000fea0003800000 */
[----:B------:R-:W1:Y:S01]  /*0130*/  LDCU UR5, c[0x0][0x394] ;  /* 0x00007280ff0577ac */ /* 0x000e620008000800 */
[----:B0-----:R-:W0:Y:S01]  /*0140*/  LDS R0, [R0] ;  /* 0x0000000000007984 */ /* 0x001e220000000800 */
[----:B------:R-:W-:Y:S01]  /*0150*/  BSSY.RECONVERGENT B0, `(.L_x_101) ;  /* 0x0000008000007945 */ /* 0x000fe20003800200 */
[----:B-1----:R-:W-:-:S04]  /*0160*/  IADD3 R5, PT, PT, R2, UR5, RZ ;  /* 0x0000000502057c10 */ /* 0x002fc8000fffe0ff */
[----:B------:R-:W-:-:S13]  /*0170*/  ISETP.GE.AND P0, PT, R5, UR8, PT ;  /* 0x0000000805007c0c */ /* 0x000fda000bf06270 */
[----:B------:R-:W-:Y:S05]  /*0180*/  @P0 BRA `(.L_x_102) ;  /* 0x0000000000100947 */ /* 0x000fea0003800000 */
[----:B------:R-:W1:Y:S02]  /*0190*/  LDC.64 R6, c[0x0][0x380] ;  /* 0x0000e000ff067b82 */ /* 0x000e640000000a00 */
[----:B-1----:R-:W-:-:S06]  /*01a0*/  IMAD.WIDE R6, R5, 0x4, R6 ;  /* 0x0000000405067825 */ /* 0x002fcc00078e0206 */
[----:B------:R-:W0:Y:S02]  /*01b0*/  LDG.E R7, desc[UR6][R6.64] ;  /* 0x0000000606077981 */ /* 0x000e24000c1e1900 */
[----:B0-----:R-:W-:-:S07]  /*01c0*/  FADD R0, R0, R7 ;  /* 0x0000000700007221 */ /* 0x001fce0000000000 */
.L_x_102:
[----:B------:R-:W-:Y:S05]  /*01d0*/  BSYNC.RECONVERGENT B0 ;  /* 0x0000000000007941 */ /* 0x000fea0003800200 */
.L_x_101:
[----:B0-----:R-:W-:Y:S01]  /*01e0*/  FFMA R0, R0, R0, 0.10000000149011611938 ;  /* 0x3dcccccd00007423 */ /* 0x001fe20000000000 */
[----:B------:R-:W-:Y:S04]  /*01f0*/  BSSY.RECONVERGENT B0, `(.L_x_103) ;  /* 0x000000e000007945 */ /* 0x000fe80003800200 */
[----:B------:R-:W-:-:S04]  /*0200*/  FMNMX R5, R0, 9.9999999392252902908e-09, !PT ;  /* 0x322bcc7700057809 */ /* 0x000fc80007800000 */
[----:B------:R-:W-:Y:S01]  /*0210*/  IADD3 R0, PT, PT, R5, -0xd000000, RZ ;  /* 0xf300000005007810 */ /* 0x000fe20007ffe0ff */
[----:B------:R0:W1:Y:S03]  /*0220*/  MUFU.RSQ R6, R5 ;  /* 0x0000000500067308 */ /* 0x0000660000001400 */
[----:B------:R-:W-:-:S13]  /*0230*/  ISETP.GT.U32.AND P0, PT, R0, 0x727fffff, PT ;  /* 0x727fffff0000780c */ /* 0x000fda0003f04070 */
[----:B0-----:R-:W-:Y:S05]  /*0240*/  @!P0 BRA `(.L_x_104) ;  /* 0x0000000000108947 */ /* 0x001fea0003800000 */
[----:B------:R-:W-:Y:S02]  /*0250*/  MOV R0, R5 ;  /* 0x0000000500007202 */ /* 0x000fe40000000f00 */
[----:B------:R-:W-:-:S07]  /*0260*/  MOV R10, 0x280 ;  /* 0x00000280000a7802 */ /* 0x000fce0000000f00 */
[----:B-1----:R-:W-:Y:S05]  /*0270*/  CALL.REL.NOINC `($__internal_1_$__cuda_sm20_sqrt_rn_f32_slowpath) ;  /* 0x0000001400607944 */ /* 0x002fea0003c00000 */
[----:B------:R-:W-:Y:S05]  /*0280*/  BRA `(.L_x_105) ;  /* 0x0000000000107947 */ /* 0x000fea0003800000 */
.L_x_104:
[----:B-1----:R-:W-:Y:S01]  /*0290*/  FMUL.FTZ R0, R5, R6 ;  /* 0x0000000605007220 */ /* 0x002fe20000410000 */
[----:B------:R-:W-:-:S03]  /*02a0*/  FMUL.FTZ R6, R6, 0.5 ;  /* 0x3f00000006067820 */ /* 0x000fc60000410000 */
[----:B------:R-:W-:-:S04]  /*02b0*/  FFMA R5, -R0, R0, R5 ;  /* 0x0000000000057223 */ /* 0x000fc80000000105 */
[----:B------:R-:W-:-:S07]  /*02c0*/  FFMA R0, R5, R6, R0 ;  /* 0x0000000605007223 */ /* 0x000fce0000000000 */
.L_x_105:
[----:B------:R-:W-:Y:S05]  /*02d0*/  BSYNC.RECONVERGENT B0 ;  /* 0x0000000000007941 */ /* 0x000fea0003800200 */
.L_x_103:
[----:B------:R-:W-:Y:S01]  /*02e0*/  FFMA R0, R0, R0, 0.10000000149011611938 ;  /* 0x3dcccccd00007423 */ /* 0x000fe20000000000 */
        /* <DEDUP_REMOVED lines=10> */
.L_x_107:
[----:B-1----:R-:W-:Y:S01]  /*0390*/  FMUL.FTZ R0, R5, R6 ;  /* 0x0000000605007220 */ /* 0x002fe20000410000 */
[----:B------:R-:W-:-:S03]  /*03a0*/  FMUL.FTZ R6, R6, 0.5 ;  /* 0x3f00000006067820 */ /* 0x000fc60000410000 */
[----:B------:R-:W-:-:S04]  /*03b0*/  FFMA R5, -R0, R0, R5 ;  /* 0x0000000000057223 */ /* 0x000fc80000000105 */
[----:B------:R-:W-:-:S07]  /*03c0*/  FFMA R0, R5, R6, R0 ;  /* 0x0000000605007223 */ /* 0x000fce0000000000 */
.L_x_108:
[----:B------:R-:W-:Y:S05]  /*03d0*/  BSYNC.RECONVERGENT B0 ;  /* 0x0000000000007941 */ /* 0x000fea0003800200 */
.L_x_106:
[----:B------:R-:W-:Y:S01]  /*03e0*/  FFMA R0, R0, R0, 0.10000000149011611938 ;  /* 0x3dcccccd00007423 */ /* 0x000fe20000000000 */
[----:B------:R-:W-:Y:S04]  /*03f0*/  BSSY.RECONVERGENT B0, `(.L_x_109) ;  /* 0x000000e000007945 */ /* 0x000fe80003800200 */
[----:B------:R-:W-:-:S04]  /*0400*/  FMNMX R5, R0, 9.9999999392252902908e-09, !PT ;  /* 0x322bcc7700057809 */ /* 0x000fc80007800000 */
[----:B------:R-:W-:Y:S01]  /*0410*/  IADD3 R0, PT, PT, R5, -0xd000000, RZ ;  /* 0xf300000005007810 */ /* 0x000fe20007ffe0ff */
[----:B------:R0:W1:Y:S03]  /*0420*/  MUFU.RSQ R6, R5 ;  /* 0x0000000500067308 */ /* 0x0000660000001400 */
[----:B------:R-:W-:-:S13]  /*0430*/  ISETP.GT.U32.AND P0, PT, R0, 0x727fffff, PT ;  /* 0x727fffff0000780c */ /* 0x000fda0003f04070 */
[----:B0-----:R-:W-:Y:S05]  /*0440*/  @!P0 BRA `(.L_x_110) ;  /* 0x0000000000108947 */ /* 0x001fea0003800000 */
[----:B------:R-:W-:Y:S01]  /*0450*/  IMAD.MOV.U32 R0, RZ, RZ, R5 ;  /* 0x000000ffff007224 */ /* 0x000fe200078e0005 */
[----:B------:R-:W-:-:S07]  /*0460*/  MOV R10, 0x480 ;  /* 0x00000480000a7802 */ /* 0x000fce0000000f00 */
[----:B-1----:R-:W-:Y:S05]  /*0470*/  CALL.REL.NOINC `($__internal_1_$__cuda_sm20_sqrt_rn_f32_slowpath) ;  /* 0x0000001000e07944 */ /* 0x002fea0003c00000 */
[----:B------:R-:W-:Y:S05]  /*0480*/  BRA `(.L_x_111) ;  /* 0x0000000000107947 */ /* 0x000fea0003800000 */
.L_x_110:
[----:B-1----:R-:W-:Y:S01]  /*0490*/  FMUL.FTZ R0, R5, R6 ;  /* 0x0000000605007220 */ /* 0x002fe20000410000 */
[----:B------:R-:W-:-:S03]  /*04a0*/  FMUL.FTZ R6, R6, 0.5 ;  /* 0x3f00000006067820 */ /* 0x000fc60000410000 */
[----:B------:R-:W-:-:S04]  /*04b0*/  FFMA R5, -R0, R0, R5 ;  /* 0x0000000000057223 */ /* 0x000fc80000000105 */
[----:B------:R-:W-:-:S07]  /*04c0*/  FFMA R0, R5, R6, R0 ;  /* 0x0000000605007223 */ /* 0x000fce0000000000 */
.L_x_111:
[----:B------:R-:W-:Y:S05]  /*04d0*/  BSYNC.RECONVERGENT B0 ;  /* 0x0000000000007941 */ /* 0x000fea0003800200 */
.L_x_109:
        /* <DEDUP_REMOVED lines=11> */
.L_x_113:
[----:B-1----:R-:W-:Y:S01]  /*0590*/  FMUL.FTZ R0, R5, R6 ;  /* 0x0000000605007220 */ /* 0x002fe20000410000 */
[----:B------:R-:W-:-:S03]  /*05a0*/  FMUL.FTZ R6, R6, 0.5 ;  /* 0x3f00000006067820 */ /* 0x000fc60000410000 */
[----:B------:R-:W-:-:S04]  /*05b0*/  FFMA R5, -R0, R0, R5 ;  /* 0x0000000000057223 */ /* 0x000fc80000000105 */
[----:B------:R-:W-:-:S07]  /*05c0*/  FFMA R0, R5, R6, R0 ;  /* 0x0000000605007223 */ /* 0x000fce0000000000 */
.L_x_114:
[----:B------:R-:W-:Y:S05]  /*05d0*/  BSYNC.RECONVERGENT B0 ;  /* 0x0000000000007941 */ /* 0x000fea0003800200 */
.L_x_112:
        /* <DEDUP_REMOVED lines=11> */
.L_x_116:
[----:B-1----:R-:W-:Y:S01]  /*0690*/  FMUL.FTZ R0, R5, R6 ;  /* 0x0000000605007220 */ /* 0x002fe20000410000 */
[----:B------:R-:W-:-:S03]  /*06a0*/  FMUL.FTZ R6, R6, 0.5 ;  /* 0x3f00000006067820 */ /* 0x000fc60000410000 */
[----:B------:R-:W-:-:S04]  /*06b0*/  FFMA R5, -R0, R0, R5 ;  /* 0x0000000000057223 */ /* 0x000fc80000000105 */
[----:B------:R-:W-:-:S07]  /*06c0*/  FFMA R0, R5, R6, R0 ;  /* 0x0000000605007223 */ /* 0x000fce0000000000 */
.L_x_117:
[----:B------:R-:W-:Y:S05]  /*06d0*/  BSYNC.RECONVERGENT B0 ;  /* 0x0000000000007941 */ /* 0x000fea0003800200 */
.L_x_115:
        /* <DEDUP_REMOVED lines=11> */
.L_x_119:
[----:B-1----:R-:W-:Y:S01]  /*0790*/  FMUL.FTZ R0, R5, R6 ;  /* 0x0000000605007220 */ /* 0x002fe20000410000 */
[----:B------:R-:W-:-:S03]  /*07a0*/  FMUL.FTZ R6, R6, 0.5 ;  /* 0x3f00000006067820 */ /* 0x000fc60000410000 */
[----:B------:R-:W-:-:S04]  /*07b0*/  FFMA R5, -R0, R0, R5 ;  /* 0x0000000000057223 */ /* 0x000fc80000000105 */
[----:B------:R-:W-:-:S07]  /*07c0*/  FFMA R0, R5, R6, R0 ;  /* 0x0000000605007223 */ /* 0x000fce0000000000 */
.L_x_120:
[----:B------:R-:W-:Y:S05]  /*07d0*/  BSYNC.RECONVERGENT B0 ;  /* 0x0000000000007941 */ /* 0x000fea0003800200 */
.L_x_118:
        /* <DEDUP_REMOVED lines=11> */
.L_x_122:
[----:B-1----:R-:W-:Y:S01]  /*0890*/  FMUL.FTZ R0, R5, R6 ;  /* 0x0000000605007220 */ /* 0x002fe20000410000 */
[----:B------:R-:W-:-:S03]  /*08a0*/  FMUL.FTZ R6, R6, 0.5 ;  /* 0x3f00000006067820 */ /* 0x000fc60000410000 */
[----:B------:R-:W-:-:S04]  /*08b0*/  FFMA R5, -R0, R0, R5 ;  /* 0x0000000000057223 */ /* 0x000fc80000000105 */
[----:B------:R-:W-:-:S07]  /*08c0*/  FFMA R0, R5, R6, R0 ;  /* 0x0000000605007223 */ /* 0x000fce0000000000 */
.L_x_123:
[----:B------:R-:W-:Y:S05]  /*08d0*/  BSYNC.RECONVERGENT B0 ;  /* 0x0000000000007941 */ /* 0x000fea0003800200 */
.L_x_121:
        /* <DEDUP_REMOVED lines=11> */
.L_x_125:
[----:B-1----:R-:W-:Y:S01]  /*0990*/  FMUL.FTZ R0, R5, R6 ;  /* 0x0000000605007220 */ /* 0x002fe20000410000 */
[----:B------:R-:W-:-:S03]  /*09a0*/  FMUL.FTZ R6, R6, 0.5 ;  /* 0x3f00000006067820 */ /* 0x000fc60000410000 */
[----:B------:R-:W-:-:S04]  /*09b0*/  FFMA R5, -R0, R0, R5 ;  /* 0x0000000000057223 */ /* 0x000fc80000000105 */
[----:B------:R-:W-:-:S07]  /*09c0*/  FFMA R0, R5, R6, R0 ;  /* 0x0000000605007223 */ /* 0x000fce0000000000 */
.L_x_126:
[----:B------:R-:W-:Y:S05]  /*09d0*/  BSYNC.RECONVERGENT B0 ;  /* 0x0000000000007941 */ /* 0x000fea0003800200 */
.L_x_124:
        /* <DEDUP_REMOVED lines=11> */
.L_x_128:
[----:B-1----:R-:W-:Y:S01]  /*0a90*/  FMUL.FTZ R0, R5, R6 ;  /* 0x0000000605007220 */ /* 0x002fe20000410000 */
[----:B------:R-:W-:-:S03]  /*0aa0*/  FMUL.FTZ R6, R6, 0.5 ;  /* 0x3f00000006067820 */ /* 0x000fc60000410000 */
[----:B------:R-:W-:-:S04]  /*0ab0*/  FFMA R5, -R0, R0, R5 ;  /* 0x0000000000057223 */ /* 0x000fc80000000105 */
[----:B------:R-:W-:-:S07]  /*0ac0*/  FFMA R0, R5, R6, R0 ;  /* 0x0000000605007223 */ /* 0x000fce0000000000 */
.L_x_129:
[----:B------:R-:W-:Y:S05]  /*0ad0*/  BSYNC.RECONVERGENT B0 ;  /* 0x0000000000007941 */ /* 0x000fea0003800200 */
.L_x_127:
[----:B------:R-:W-:Y:S01]  /*0ae0*/  FFMA R0, R0, R0, 0.10000000149011611938 ;  /* 0x3dcccccd00007423 */ /* 0x000fe20000000000 */
[----:B------:R-:W-:Y:S04]  /*0af0*/  BSSY.RECONVERGENT B0, `(.L_x_130) ;  /* 0x000000e000007945 */ /* 0x000fe80003800200 */
[----:B------:R-:W-:-:S04]  /*0b00*/  FMNMX R5, R0, 9.9999999392252902908e-09, !PT ;  /* 0x322bcc7700057809 */ /* 0x000fc80007800000 */
[----:B------:R0:W1:Y:S01]  /*0b10*/  MUFU.RSQ R6, R5 ;  /* 0x0000000500067308 */ /* 0x0000620000001400 */
[----:B------:R-:W-:-:S05]  /*0b20*/  VIADD R0, R5, 0xf3000000 ;  /* 0xf300000005007836 */ /* 0x000fca0000000000 */
[----:B------:R-:W-:-:S13]  /*0b30*/  ISETP.GT.U32.AND P0, PT, R0, 0x727fffff, PT ;  /* 0x727fffff0000780c */ /* 0x000fda0003f04070 */
[----:B01----:R-:W-:Y:S05]  /*0b40*/  @!P0 BRA `(.L_x_131) ;  /* 0x0000000000108947 */ /* 0x003fea0003800000 */
[----:B------:R-:W-:Y:S02]  /*0b50*/  MOV R0, R5 ;  /* 0x0000000500007202 */ /* 0x000fe40000000f00 */
[----:B------:R-:W-:-:S07]  /*0b60*/  MOV R10, 0xb80 ;  /* 0x00000b80000a7802 */ /* 0x000fce0000000f00 */
[----:B------:R-:W-:Y:S05]  /*0b70*/  CALL.REL.NOINC `($__internal_1_$__cuda_sm20_sqrt_rn_f32_slowpath) ;  /* 0x0000000c00207944 */ /* 0x000fea0003c00000 */
[----:B------:R-:W-:Y:S05]  /*0b80*/  BRA `(.L_x_132) ;  /* 0x0000000000107947 */ /* 0x000fea0003800000 */
.L_x_131:
[----:B------:R-:W-:Y:S01]  /*0b90*/  FMUL.FTZ R0, R5, R6 ;  /* 0x0000000605007220 */ /* 0x000fe20000410000 */
[----:B------:R-:W-:-:S03]  /*0ba0*/  FMUL.FTZ R6, R6, 0.5 ;  /* 0x3f00000006067820 */ /* 0x000fc60000410000 */
[----:B------:R-:W-:-:S04]  /*0bb0*/  FFMA R5, -R0, R0, R5 ;  /* 0x0000000000057223 */ /* 0x000fc80000000105 */
[----:B------:R-:W-:-:S07]  /*0bc0*/  FFMA R0, R5, R6, R0 ;  /* 0x0000000605007223 */ /* 0x000fce0000000000 */
.L_x_132:
[----:B------:R-:W-:Y:S05]  /*0bd0*/  BSYNC.RECONVERGENT B0 ;  /* 0x0000000000007941 */ /* 0x000fea0003800200 */
.L_x_130:
        /* <DEDUP_REMOVED lines=11> */
.L_x_134:
[----:B-1----:R-:W-:Y:S01]  /*0c90*/  FMUL.FTZ R0, R5, R6 ;  /* 0x0000000605007220 */ /* 0x002fe20000410000 */
[----:B------:R-:W-:-:S03]  /*0ca0*/  FMUL.FTZ R6, R6, 0.5 ;  /* 0x3f00000006067820 */ /* 0x000fc60000410000 */
[----:B------:R-:W-:-:S04]  /*0cb0*/  FFMA R5, -R0, R0, R5 ;  /* 0x0000000000057223 */ /* 0x000fc80000000105 */
[----:B------:R-:W-:-:S07]  /*0cc0*/  FFMA R0, R5, R6, R0 ;  /* 0x0000000605007223 */ /* 0x000fce0000000000 */
.L_x_135:
[----:B------:R-:W-:Y:S05]  /*0cd0*/  BSYNC.RECONVERGENT B0 ;  /* 0x0000000000007941 */ /* 0x000fea0003800200 */
.L_x_133:
        /* <DEDUP_REMOVED lines=11> */
.L_x_137:
[----:B-1----:R-:W-:Y:S01]  /*0d90*/  FMUL.FTZ R0, R5, R6 ;  /* 0x0000000605007220 */ /* 0x002fe20000410000 */
[----:B------:R-:W-:-:S03]  /*0da0*/  FMUL.FTZ R6, R6, 0.5 ;  /* 0x3f00000006067820 */ /* 0x000fc60000410000 */
[----:B------:R-:W-:-:S04]  /*0db0*/  FFMA R5, -R0, R0, R5 ;  /* 0x0000000000057223 */ /* 0x000fc80000000105 */
[----:B------:R-:W-:-:S07]  /*0dc0*/  FFMA R0, R5, R6, R0 ;  /* 0x0000000605007223 */ /* 0x000fce0000000000 */
.L_x_138:
[----:B------:R-:W-:Y:S05]  /*0dd0*/  BSYNC.RECONVERGENT B0 ;  /* 0x0000000000007941 */ /* 0x000fea0003800200 */
.L_x_136:
        /* <DEDUP_REMOVED lines=11> */
.L_x_140:
[----:B-1----:R-:W-:Y:S01]  /*0e90*/  FMUL.FTZ R0, R5, R6 ;  /* 0x0000000605007220 */ /* 0x002fe20000410000 */
[----:B------:R-:W-:-:S03]  /*0ea0*/  FMUL.FTZ R6, R6, 0.5 ;  /* 0x3f00000006067820 */ /* 0x000fc60000410000 */
[----:B------:R-:W-:-:S04]  /*0eb0*/  FFMA R5, -R0, R0, R5 ;  /* 0x0000000000057223 */ /* 0x000fc80000000105 */
[----:B------:R-:W-:-:S07]  /*0ec0*/  FFMA R0, R5, R6, R0 ;  /* 0x0000000605007223 */ /* 0x000fce0000000000 */
.L_x_141:
[----:B------:R-:W-:Y:S05]  /*0ed0*/  BSYNC.RECONVERGENT B0 ;  /* 0x0000000000007941 */ /* 0x000fea0003800200 */
.L_x_139:
        /* <DEDUP_REMOVED lines=11> */
.L_x_143:
[----:B-1----:R-:W-:Y:S01]  /*0f90*/  FMUL.FTZ R0, R5, R6 ;  /* 0x0000000605007220 */ /* 0x002fe20000410000 */
[----:B------:R-:W-:-:S03]  /*0fa0*/  FMUL.FTZ R6, R6, 0.5 ;  /* 0x3f00000006067820 */ /* 0x000fc60000410000 */
[----:B------:R-:W-:-:S04]  /*0fb0*/  FFMA R5, -R0, R0, R5 ;  /* 0x0000000000057223 */ /* 0x000fc80000000105 */
[----:B------:R-:W-:-:S07]  /*0fc0*/  FFMA R0, R5, R6, R0 ;  /* 0x0000000605007223 */ /* 0x000fce0000000000 */
.L_x_144:
[----:B------:R-:W-:Y:S05]  /*0fd0*/  BSYNC.RECONVERGENT B0 ;  /* 0x0000000000007941 */ /* 0x000fea0003800200 */
.L_x_142:
        /* <DEDUP_REMOVED lines=11> */
.L_x_146:
[----:B-1----:R-:W-:Y:S01]  /*1090*/  FMUL.FTZ R0, R5, R6 ;  /* 0x0000000605007220 */ /* 0x002fe20000410000 */
[----:B------:R-:W-:-:S03]  /*10a0*/  FMUL.FTZ R6, R6, 0.5 ;  /* 0x3f00000006067820 */ /* 0x000fc60000410000 */
[----:B------:R-:W-:-:S04]  /*10b0*/  FFMA R5, -R0, R0, R5 ;  /* 0x0000000000057223 */ /* 0x000fc80000000105 */
[----:B------:R-:W-:-:S07]  /*10c0*/  FFMA R0, R5, R6, R0 ;  /* 0x0000000605007223 */ /* 0x000fce0000000000 */
.L_x_147:
[----:B------:R-:W-:Y:S05]  /*10d0*/  BSYNC.RECONVERGENT B0 ;  /* 0x0000000000007941 */ /* 0x000fea0003800200 */
.L_x_145:
        /* <DEDUP_REMOVED lines=11> */
.L_x_149:
[----:B-1----:R-:W-:Y:S01]  /*1190*/  FMUL.FTZ R0, R5, R6 ;  /* 0x0000000605007220 */ /* 0x002fe20000410000 */
[----:B------:R-:W-:-:S03]  /*11a0*/  FMUL.FTZ R6, R6, 0.5 ;  /* 0x3f00000006067820 */ /* 0x000fc60000410000 */
[----:B------:R-:W-:-:S04]  /*11b0*/  FFMA R5, -R0, R0, R5 ;  /* 0x0000000000057223 */ /* 0x000fc80000000105 */
[----:B------:R-:W-:-:S07]  /*11c0*/  FFMA R0, R5, R6, R0 ;  /* 0x0000000605007223 */ /* 0x000fce0000000000 */
.L_x_150:
[----:B------:R-:W-:Y:S05]  /*11d0*/  BSYNC.RECONVERGENT B0 ;  /* 0x0000000000007941 */ /* 0x000fea0003800200 */
.L_x_148:
        /* <DEDUP_REMOVED lines=11> */
.L_x_152:
[----:B------:R-:W-:Y:S01]  /*1290*/  FMUL.FTZ R0, R5, R6 ;  /* 0x0000000605007220 */ /* 0x000fe20000410000 */
[----:B------:R-:W-:-:S03]  /*12a0*/  FMUL.FTZ R6, R6, 0.5 ;  /* 0x3f00000006067820 */ /* 0x000fc60000410000 */
[----:B------:R-:W-:-:S04]  /*12b0*/  FFMA R5, -R0, R0, R5 ;  /* 0x0000000000057223 */ /* 0x000fc80000000105 */
[----:B------:R-:W-:-:S07]  /*12c0*/  FFMA R0, R5, R6, R0 ;  /* 0x0000000605007223 */ /* 0x000fce0000000000 */
.L_x_153:
[----:B------:R-:W-:Y:S05]  /*12d0*/  BSYNC.RECONVERGENT B0 ;  /* 0x0000000000007941 */ /* 0x000fea0003800200 */
.L_x_151:
        /* <DEDUP_REMOVED lines=11> */
.L_x_155:
[----:B-1----:R-:W-:Y:S01]  /*1390*/  FMUL.FTZ R0, R5, R6 ;  /* 0x0000000605007220 */ /* 0x002fe20000410000 */
[----:B------:R-:W-:-:S03]  /*13a0*/  FMUL.FTZ R6, R6, 0.5 ;  /* 0x3f00000006067820 */ /* 0x000fc60000410000 */
[----:B------:R-:W-:-:S04]  /*13b0*/  FFMA R5, -R0, R0, R5 ;  /* 0x0000000000057223 */ /* 0x000fc80000000105 */
[----:B------:R-:W-:-:S07]  /*13c0*/  FFMA R0, R5, R6, R0 ;  /* 0x0000000605007223 */ /* 0x000fce0000000000 */
.L_x_156:
[----:B------:R-:W-:Y:S05]  /*13d0*/  BSYNC.RECONVERGENT B0 ;  /* 0x0000000000007941 */ /* 0x000fea0003800200 */
.L_x_154:
        /* <DEDUP_REMOVED lines=11> */
.L_x_158:
[----:B-1----:R-:W-:Y:S01]  /*1490*/  FMUL.FTZ R0, R5, R6 ;  /* 0x0000000605007220 */ /* 0x002fe20000410000 */
[----:B------:R-:W-:-:S03]  /*14a0*/  FMUL.FTZ R6, R6, 0.5 ;  /* 0x3f00000006067820 */ /* 0x000fc60000410000 */
[----:B------:R-:W-:-:S04]  /*14b0*/  FFMA R5, -R0, R0, R5 ;  /* 0x0000000000057223 */ /* 0x000fc80000000105 */
[----:B------:R-:W-:-:S07]  /*14c0*/  FFMA R0, R5, R6, R0 ;  /* 0x0000000605007223 */ /* 0x000fce0000000000 */
.L_x_159:
[----:B------:R-:W-:Y:S05]  /*14d0*/  BSYNC.RECONVERGENT B0 ;  /* 0x0000000000007941 */ /* 0x000fea0003800200 */
.L_x_157:
        /* <DEDUP_REMOVED lines=11> */
.L_x_161:
[----:B-1----:R-:W-:Y:S01]  /*1590*/  FMUL.FTZ R0, R5, R6 ;  /* 0x0000000605007220 */ /* 0x002fe20000410000 */
[----:B------:R-:W-:-:S03]  /*15a0*/  FMUL.FTZ R6, R6, 0.5 ;  /* 0x3f00000006067820 */ /* 0x000fc60000410000 */
[----:B------:R-:W-:-:S04]  /*15b0*/  FFMA R5, -R0, R0, R5 ;  /* 0x0000000000057223 */ /* 0x000fc80000000105 */
[----:B------:R-:W-:-:S07]  /*15c0*/  FFMA R0, R5, R6, R0 ;  /* 0x0000000605007223 */ /* 0x000fce0000000000 */
.L_x_162:
[----:B------:R-:W-:Y:S05]  /*15d0*/  BSYNC.RECONVERGENT B0 ;  /* 0x0000000000007941 */ /* 0x000fea0003800200 */
.L_x_160:
[----:B------:R-:W-:Y:S02]  /*15e0*/  IADD3 R3, PT, PT, R3, 0x1, RZ ;  /* 0x0000000103037810 */ /* 0x000fe40007ffe0ff */
[----:B------:R-:W-:Y:S02]  /*15f0*/  LOP3.LUT R4, R4, 0xffff, RZ, 0xc0, !PT ;  /* 0x0000ffff04047812 */ /* 0x000fe400078ec0ff */
[----:B------:R-:W-:Y:S02]  /*1600*/  LOP3.LUT R3, R3, 0xffff, RZ, 0xc0, !PT ;  /* 0x0000ffff03037812 */ /* 0x000fe400078ec0ff */
[----:B------:R-:W-:-:S07]  /*1610*/  MOV R9, 0x1630 ;  /* 0x0000163000097802 */ /* 0x000fce0000000f00 */
[----:B------:R-:W-:Y:S05]  /*1620*/  CALL.REL.NOINC `($__internal_0_$__cuda_sm20_rem_u16) ;  /* 0x0000000000207944 */ /* 0x000fea0003c00000 */
[----:B------:R-:W-:Y:S01]  /*1630*/  LOP3.LUT R6, R8, 0xffff, RZ, 0xc0, !PT ;  /* 0x0000ffff08067812 */ /* 0x000fe200078ec0ff */
[----:B------:R-:W0:Y:S03]  /*1640*/  LDC.64 R4, c[0x0][0x388] ;  /* 0x0000e200ff047b82 */ /* 0x000e260000000a00 */
[----:B------:R-:W-:-:S05]  /*1650*/  LEA R6, R6, UR4, 0x2 ;  /* 0x0000000406067c11 */ /* 0x000fca000f8e10ff */
[----:B------:R-:W1:Y:S01]  /*1660*/  LDS R7, [R6] ;  /* 0x0000000006077984 */ /* 0x000e620000000800 */
[----:B0-----:R-:W-:-:S04]  /*1670*/  IMAD.WIDE R2, R2, 0x4, R4 ;  /* 0x0000000402027825 */ /* 0x001fc800078e0204 */
[----:B-1----:R-:W-:-:S05]  /*1680*/  FMUL R7, R7, R0 ;  /* 0x0000000007077220 */ /* 0x002fca0000400000 */
[----:B------:R-:W-:Y:S01]  /*1690*/  STG.E desc[UR6][R2.64], R7 ;  /* 0x0000000702007986 */ /* 0x000fe2000c101906 */
[----:B------:R-:W-:Y:S05]  /*16a0*/  EXIT ;  /* 0x000000000000794d */ /* 0x000fea0003800000 */
        .weak           $__internal_0_$__cuda_sm20_rem_u16
        .type           $__internal_0_$__cuda_sm20_rem_u16,@function
        .size           $__internal_0_$__cuda_sm20_rem_u16,($__internal_1_$__cuda_sm20_sqrt_rn_f32_slowpath - $__internal_0_$__cuda_sm20_rem_u16)
$__internal_0_$__cuda_sm20_rem_u16:
[----:B------:R-:W0:Y:S01]  /*16b0*/  I2F.U16 R5, R4 ;  /* 0x0000000400057306 */ /* 0x000e220000101000 */
[----:B------:R-:W-:Y:S01]  /*16c0*/  HFMA2 R6, -RZ, RZ, 15, 0 ;  /* 0x4b800000ff067431 */ /* 0x000fe200000001ff */
[C---:B0-----:R-:W-:Y:S02]  /*16d0*/  FSETP.GEU.AND P1, PT, |R5|.reuse, 1.175494350822287508e-38, PT ;  /* 0x008000000500780b */ /* 0x041fe40003f2e200 */
[----:B------:R-:W-:Y:S02]  /*16e0*/  FSETP.GT.AND P0, PT, |R5|, 8.50705917302346158658e+37, PT ;  /* 0x7e8000000500780b */ /* 0x000fe40003f04200 */
[----:B------:R-:W-:-:S04]  /*16f0*/  FSEL R6, R6, 1, !P1 ;  /* 0x3f80000006067808 */ /* 0x000fc80004800000 */
[----:B------:R-:W-:Y:S02]  /*1700*/  FSEL R6, R6, 0.25, !P0 ;  /* 0x3e80000006067808 */ /* 0x000fe40004000000 */
[----:B------:R-:W-:-:S03]  /*1710*/  ISETP.NE.U32.AND P0, PT, R4, RZ, PT ;  /* 0x000000ff0400720c */ /* 0x000fc60003f05070 */
[----:B------:R-:W-:Y:S02]  /*1720*/  FMUL R7, R5, R6 ;  /* 0x0000000605077220 */ /* 0x000fe40000400000 */
[----:B------:R-:W-:Y:S08]  /*1730*/  I2F.U16.RZ R5, R3 ;  /* 0x0000000300057306 */ /* 0x000ff0000010d000 */
[----:B------:R-:W0:Y:S02]  /*1740*/  MUFU.RCP R7, R7 ;  /* 0x0000000700077308 */ /* 0x000e240000001000 */
[----:B0-----:R-:W-:-:S05]  /*1750*/  FMUL R6, R6, R7 ;  /* 0x0000000706067220 */ /* 0x001fca0000400000 */
[----:B------:R-:W-:-:S05]  /*1760*/  IADD3 R6, PT, PT, R6, 0x2, RZ ;  /* 0x0000000206067810 */ /* 0x000fca0007ffe0ff */
[----:B------:R-:W-:-:S06]  /*1770*/  FMUL.RZ R6, R5, R6 ;  /* 0x0000000605067220 */ /* 0x000fcc000040c000 */
[----:B------:R-:W0:Y:S02]  /*1780*/  F2I.U32.TRUNC.NTZ R6, R6 ;  /* 0x0000000600067305 */ /* 0x000e24000020f000 */
[----:B0-----:R-:W-:-:S04]  /*1790*/  LOP3.LUT R5, R6, 0xffff, RZ, 0xc0, !PT ;  /* 0x0000ffff06057812 */ /* 0x001fc800078ec0ff */
[----:B------:R-:W-:-:S05]  /*17a0*/  IADD3 R5, PT, PT, -R5, RZ, RZ ;  /* 0x000000ff05057210 */ /* 0x000fca0007ffe1ff */
[----:B------:R-:W-:Y:S01]  /*17b0*/  IMAD R8, R4, R5, R3 ;  /* 0x0000000504087224 */ /* 0x000fe200078e0203 */
[----:B------:R-:W-:Y:S01]  /*17c0*/  MOV R4, R9 ;  /* 0x0000000900047202 */ /* 0x000fe20000000f00 */
[----:B------:R-:W-:Y:S01]  /*17d0*/  IMAD.MOV.U32 R5, RZ, RZ, 0x0 ;  /* 0x00000000ff057424 */ /* 0x000fe200078e00ff */
[----:B------:R-:W-:-:S03]  /*17e0*/  @!P0 MOV R8, 0xffffffff ;  /* 0xffffffff00088802 */ /* 0x000fc60000000f00 */
[----:B------:R-:W-:Y:S05]  /*17f0*/  RET.REL.NODEC R4 `(_Z14complex_kernelPfS_ii) ;  /* 0xffffffe804007950 */ /* 0x000fea0003c3ffff */
        .weak           $__internal_1_$__cuda_sm20_sqrt_rn_f32_slowpath
        .type           $__internal_1_$__cuda_sm20_sqrt_rn_f32_slowpath,@function
        .size           $__internal_1_$__cuda_sm20_sqrt_rn_f32_slowpath,(.L_x_166 - $__internal_1_$__cuda_sm20_sqrt_rn_f32_slowpath)
$__internal_1_$__cuda_sm20_sqrt_rn_f32_slowpath:
[----:B------:R-:W-:-:S13]  /*1800*/  LOP3.LUT P0, RZ, R0, 0x7fffffff, RZ, 0xc0, !PT ;  /* 0x7fffffff00ff7812 */ /* 0x000fda000780c0ff */
[----:B------:R-:W-:Y:S01]  /*1810*/  @!P0 MOV R5, R0 ;  /* 0x0000000000058202 */ /* 0x000fe20000000f00 */
[----:B------:R-:W-:Y:S06]  /*1820*/  @!P0 BRA `(.L_x_163) ;  /* 0x0000000000408947 */ /* 0x000fec0003800000 */
[----:B------:R-:W-:-:S13]  /*1830*/  FSETP.GEU.FTZ.AND P0, PT, R0, RZ, PT ;  /* 0x000000ff0000720b */ /* 0x000fda0003f1e000 */
[----:B------:R-:W-:Y:S01]  /*1840*/  @!P0 MOV R5, 0x7fffffff ;  /* 0x7fffffff00058802 */ /* 0x000fe20000000f00 */
[----:B------:R-:W-:Y:S06]  /*1850*/  @!P0 BRA `(.L_x_163) ;  /* 0x0000000000348947 */ /* 0x000fec0003800000 */
[----:B------:R-:W-:-:S13]  /*1860*/  FSETP.GTU.FTZ.AND P0, PT, |R0|, +INF , PT ;  /* 0x7f8000000000780b */ /* 0x000fda0003f1c200 */
[----:B------:R-:W-:Y:S01]  /*1870*/  @P0 FADD.FTZ R5, R0, 1 ;  /* 0x3f80000000050421 */ /* 0x000fe20000010000 */
[----:B------:R-:W-:Y:S06]  /*1880*/  @P0 BRA `(.L_x_163) ;  /* 0x0000000000280947 */ /* 0x000fec0003800000 */
[----:B------:R-:W-:-:S13]  /*1890*/  FSETP.NEU.FTZ.AND P0, PT, |R0|, +INF , PT ;  /* 0x7f8000000000780b */ /* 0x000fda0003f1d200 */
[----:B------:R-:W-:-:S04]  /*18a0*/  @P0 FFMA R6, R0, 1.84467440737095516160e+19, RZ ;  /* 0x5f80000000060823 */ /* 0x000fc800000000ff */
[----:B------:R-:W0:Y:S02]  /*18b0*/  @P0 MUFU.RSQ R5, R6 ;  /* 0x0000000600050308 */ /* 0x000e240000001400 */
[----:B0-----:R-:W-:Y:S01]  /*18c0*/  @P0 FMUL.FTZ R7, R6, R5 ;  /* 0x0000000506070220 */ /* 0x001fe20000410000 */
[----:B------:R-:W-:Y:S01]  /*18d0*/  @P0 FMUL.FTZ R9, R5, 0.5 ;  /* 0x3f00000005090820 */ /* 0x000fe20000410000 */
[----:B------:R-:W-:Y:S02]  /*18e0*/  @!P0 MOV R5, R0 ;  /* 0x0000000000058202 */ /* 0x000fe40000000f00 */
[----:B------:R-:W-:-:S04]  /*18f0*/  @P0 FADD.FTZ R8, -R7, -RZ ;  /* 0x800000ff07080221 */ /* 0x000fc80000010100 */
[----:B------:R-:W-:-:S04]  /*1900*/  @P0 FFMA R8, R7, R8, R6 ;  /* 0x0000000807080223 */ /* 0x000fc80000000006 */
[----:B------:R-:W-:-:S04]  /*1910*/  @P0 FFMA R8, R8, R9, R7 ;  /* 0x0000000908080223 */ /* 0x000fc80000000007 */
[----:B------:R-:W-:-:S07]  /*1920*/  @P0 FMUL.FTZ R5, R8, 2.3283064365386962891e-10 ;  /* 0x2f80000008050820 */ /* 0x000fce0000410000 */
.L_x_163:
[----:B------:R-:W-:Y:S01]  /*1930*/  HFMA2 R7, -RZ, RZ, 0, 0 ;  /* 0x00000000ff077431 */ /* 0x000fe200000001ff */
[----:B------:R-:W-:Y:S02]  /*1940*/  MOV R6, R10 ;  /* 0x0000000a00067202 */ /* 0x000fe40000000f00 */
[----:B------:R-:W-:Y:S02]  /*1950*/  MOV R0, R5 ;  /* 0x0000000500007202 */ /* 0x000fe40000000f00 */
[----:B------:R-:W-:Y:S05]  /*1960*/  RET.REL.NODEC R6 `(_Z14complex_kernelPfS_ii) ;  /* 0xffffffe406a47950 */ /* 0x000fea0003c3ffff */
.L_x_164:
        /* <DEDUP_REMOVED lines=9> */
.L_x_166:


//--------------------- .nv.global.init           --------------------------
	.section	.nv.global.init,"aw",@progbits
	.align	4
.nv.global.init:
	.type		__cudart_i2opi_f,@object
	.size		__cudart_i2opi_f,(.L_0 - __cudart_i2opi_f)
__cudart_i2opi_f:
        /*0000*/ 	.byte	0x41, 0x90, 0x43, 0x3c, 0x99, 0x95, 0x62, 0xdb, 0xc0, 0xdd, 0x34, 0xf5, 0xd1, 0x57, 0x27, 0xfc
        /*0010*/ 	.byte	0x29, 0x15, 0x44, 0x4e, 0x6e, 0x83, 0xf9, 0xa2
.L_0:


//--------------------- .nv.shared._Z24optimized_complex_kernelPfS_ii --------------------------
	.section	.nv.shared._Z24optimized_complex_kernelPfS_ii,"aw",@nobits
	.sectionflags	@""
	.align	16
.nv.shared._Z24optimized_complex_kernelPfS_ii:
	.zero		2064


//--------------------- .nv.shared.reserved.0     --------------------------
	.section	.nv.shared.reserved.0,"aw",@nobits
	.weak		__nv_reservedSMEM_offset_0_alias
	.size		__nv_reservedSMEM_offset_0_alias, 0, 64
	.other		__nv_reservedSMEM_offset_0_alias,@"STO_CUDA_RESERVED_SHARED STV_DEFAULT"
__nv_reservedSMEM_offset_0_alias:
	.zero		0
	.zero		64


//--------------------- .nv.shared._Z16divergent_kernelPfS_i --------------------------
	.section	.nv.shared._Z16divergent_kernelPfS_i,"aw",@nobits
	.sectionflags	@""
	.align	16
	.zero		1024


//--------------------- .nv.shared._Z14complex_kernelPfS_ii --------------------------
	.section	.nv.shared._Z14complex_kernelPfS_ii,"aw",@nobits
	.sectionflags	@""
	.align	16
	.zero		1024


//--------------------- .nv.constant0._Z24optimized_complex_kernelPfS_ii --------------------------
	.section	.nv.constant0._Z24optimized_complex_kernelPfS_ii,"a",@progbits
	.sectionflags	@""
	.align	4
.nv.constant0._Z24optimized_complex_kernelPfS_ii:
	.zero		920


//--------------------- .nv.constant0._Z16divergent_kernelPfS_i --------------------------
	.section	.nv.constant0._Z16divergent_kernelPfS_i,"a",@progbits
	.sectionflags	@""
	.align	4
.nv.constant0._Z16divergent_kernelPfS_i:
	.zero		916


//--------------------- .nv.constant0._Z14complex_kernelPfS_ii --------------------------
	.section	.nv.constant0._Z14complex_kernelPfS_ii,"a",@progbits
	.sectionflags	@""
	.align	4
.nv.constant0._Z14complex_kernelPfS_ii:
	.zero		920


//--------------------- SYMBOLS --------------------------

	.type		.nv.reservedSmem.offset0,@object
	.size		.nv.reservedSmem.offset0,0x4
	.type		.nv.reservedSmem.cap,@object
	.size		.nv.reservedSmem.cap,0x4
